//
// Generated by NVIDIA NVVM Compiler
//
// Compiler Build ID: CL-36424714
// Cuda compilation tools, release 13.0, V13.0.88
// Based on NVVM 20.0.0
//

.version 9.0
.target sm_100
.address_size 64

	// .globl	_Z13Find_TrianglePiS_S_iiiiS_
// _ZZ13Find_TrianglePiS_S_iiiiS_E5start has been demoted
// _ZZ13Find_TrianglePiS_S_iiiiS_E3end has been demoted
// _ZZ13Find_TrianglePiS_S_iiiiS_E3neb has been demoted

.visible .entry _Z13Find_TrianglePiS_S_iiiiS_(
	.param .u64 .ptr .align 1 _Z13Find_TrianglePiS_S_iiiiS__param_0,
	.param .u64 .ptr .align 1 _Z13Find_TrianglePiS_S_iiiiS__param_1,
	.param .u64 .ptr .align 1 _Z13Find_TrianglePiS_S_iiiiS__param_2,
	.param .u32 _Z13Find_TrianglePiS_S_iiiiS__param_3,
	.param .u32 _Z13Find_TrianglePiS_S_iiiiS__param_4,
	.param .u32 _Z13Find_TrianglePiS_S_iiiiS__param_5,
	.param .u32 _Z13Find_TrianglePiS_S_iiiiS__param_6,
	.param .u64 .ptr .align 1 _Z13Find_TrianglePiS_S_iiiiS__param_7
)
{
	.reg .pred 	%p<492>;
	.reg .b32 	%r<1151>;
	.reg .b32 	%f<22>;
	.reg .b64 	%rd<470>;
	// demoted variable
	.shared .align 4 .u32 _ZZ13Find_TrianglePiS_S_iiiiS_E5start;
	// demoted variable
	.shared .align 4 .u32 _ZZ13Find_TrianglePiS_S_iiiiS_E3end;
	// demoted variable
	.shared .align 4 .b8 _ZZ13Find_TrianglePiS_S_iiiiS_E3neb[1024];
	ld.param.u64 	%rd178, [_Z13Find_TrianglePiS_S_iiiiS__param_0];
	ld.param.u64 	%rd179, [_Z13Find_TrianglePiS_S_iiiiS__param_1];
	ld.param.u64 	%rd180, [_Z13Find_TrianglePiS_S_iiiiS__param_2];
	ld.param.u32 	%r393, [_Z13Find_TrianglePiS_S_iiiiS__param_3];
	ld.param.u32 	%r394, [_Z13Find_TrianglePiS_S_iiiiS__param_4];
	cvta.to.global.u64 	%rd1, %rd180;
	cvta.to.global.u64 	%rd2, %rd178;
	cvta.to.global.u64 	%rd3, %rd179;
	mov.u32 	%r1, %tid.x;
	setp.ne.s32 	%p1, %r1, 0;
	@%p1 bra 	$L__BB0_2;
	mov.u32 	%r395, %ctaid.x;
	mul.wide.u32 	%rd181, %r395, 4;
	add.s64 	%rd182, %rd3, %rd181;
	ld.global.u32 	%r396, [%rd182];
	st.shared.u32 	[_ZZ13Find_TrianglePiS_S_iiiiS_E5start], %r396;
	ld.global.u32 	%r397, [%rd182+4];
	add.s32 	%r398, %r397, -1;
	st.shared.u32 	[_ZZ13Find_TrianglePiS_S_iiiiS_E3end], %r398;
$L__BB0_2:
	bar.sync 	0;
	ld.shared.u32 	%r399, [_ZZ13Find_TrianglePiS_S_iiiiS_E3end];
	ld.shared.u32 	%r2, [_ZZ13Find_TrianglePiS_S_iiiiS_E5start];
	sub.s32 	%r400, %r399, %r2;
	setp.gt.s32 	%p2, %r400, 255;
	@%p2 bra 	$L__BB0_233;
	setp.gt.s32 	%p227, %r1, %r400;
	@%p227 bra 	$L__BB0_5;
	add.s32 	%r744, %r2, %r1;
	mul.wide.s32 	%rd259, %r744, 4;
	add.s64 	%rd260, %rd2, %rd259;
	ld.global.u32 	%r745, [%rd260];
	shl.b32 	%r746, %r1, 2;
	mov.u32 	%r747, _ZZ13Find_TrianglePiS_S_iiiiS_E3neb;
	add.s32 	%r748, %r747, %r746;
	st.shared.u32 	[%r748], %r745;
$L__BB0_5:
	bar.sync 	0;
	setp.lt.s32 	%p228, %r400, 0;
	mov.b64 	%rd376, 0;
	@%p228 bra 	$L__BB0_394;
	setp.gt.s32 	%p229, %r393, -1;
	ld.shared.u32 	%r4, [_ZZ13Find_TrianglePiS_S_iiiiS_E3neb];
	mov.u32 	%r749, _ZZ13Find_TrianglePiS_S_iiiiS_E3neb;
	shl.b32 	%r750, %r400, 2;
	add.s32 	%r5, %r749, %r750;
	add.s32 	%r6, %r400, -1;
	@%p229 bra 	$L__BB0_83;
	sub.s32 	%r902, %r394, %r393;
	and.b32  	%r7, %r902, 15;
	add.s32 	%r8, %r7, -1;
	and.b32  	%r9, %r902, 7;
	add.s32 	%r10, %r9, -1;
	sub.s32 	%r11, %r393, %r394;
	and.b32  	%r12, %r902, 3;
	and.b32  	%r903, %r902, -16;
	neg.s32 	%r13, %r903;
	mov.b32 	%r1022, 0;
	mov.b64 	%rd376, 0;
$L__BB0_8:
	mov.u32 	%r14, %r1022;
	setp.le.s32 	%p393, %r394, %r393;
	shl.b32 	%r905, %r14, 2;
	mov.u32 	%r906, _ZZ13Find_TrianglePiS_S_iiiiS_E3neb;
	add.s32 	%r907, %r906, %r905;
	ld.shared.u32 	%r15, [%r907];
	mov.b32 	%r1035, 0;
	@%p393 bra 	$L__BB0_22;
	setp.gt.u32 	%p394, %r11, -16;
	mov.b32 	%r1035, 0;
	mov.u32 	%r1028, %r393;
	@%p394 bra 	$L__BB0_12;
	mov.b32 	%r1035, 0;
	mov.u32 	%r1023, %r13;
	mov.u32 	%r1028, %r393;
$L__BB0_11:
	.pragma "nounroll";
	mul.wide.s32 	%rd334, %r1028, 4;
	add.s64 	%rd335, %rd1, %rd334;
	ld.global.u32 	%r911, [%rd335];
	setp.eq.s32 	%p395, %r911, %r15;
	selp.b32 	%r912, %r1028, %r1035, %p395;
	ld.global.u32 	%r913, [%rd335+4];
	setp.eq.s32 	%p396, %r913, %r15;
	add.s32 	%r914, %r1028, 1;
	selp.b32 	%r915, %r914, %r912, %p396;
	ld.global.u32 	%r916, [%rd335+8];
	setp.eq.s32 	%p397, %r916, %r15;
	add.s32 	%r917, %r1028, 2;
	selp.b32 	%r918, %r917, %r915, %p397;
	ld.global.u32 	%r919, [%rd335+12];
	setp.eq.s32 	%p398, %r919, %r15;
	add.s32 	%r920, %r1028, 3;
	selp.b32 	%r921, %r920, %r918, %p398;
	ld.global.u32 	%r922, [%rd335+16];
	setp.eq.s32 	%p399, %r922, %r15;
	add.s32 	%r923, %r1028, 4;
	selp.b32 	%r924, %r923, %r921, %p399;
	ld.global.u32 	%r925, [%rd335+20];
	setp.eq.s32 	%p400, %r925, %r15;
	add.s32 	%r926, %r1028, 5;
	selp.b32 	%r927, %r926, %r924, %p400;
	ld.global.u32 	%r928, [%rd335+24];
	setp.eq.s32 	%p401, %r928, %r15;
	add.s32 	%r929, %r1028, 6;
	selp.b32 	%r930, %r929, %r927, %p401;
	ld.global.u32 	%r931, [%rd335+28];
	setp.eq.s32 	%p402, %r931, %r15;
	add.s32 	%r932, %r1028, 7;
	selp.b32 	%r933, %r932, %r930, %p402;
	ld.global.u32 	%r934, [%rd335+32];
	setp.eq.s32 	%p403, %r934, %r15;
	add.s32 	%r935, %r1028, 8;
	selp.b32 	%r936, %r935, %r933, %p403;
	ld.global.u32 	%r937, [%rd335+36];
	setp.eq.s32 	%p404, %r937, %r15;
	add.s32 	%r938, %r1028, 9;
	selp.b32 	%r939, %r938, %r936, %p404;
	ld.global.u32 	%r940, [%rd335+40];
	setp.eq.s32 	%p405, %r940, %r15;
	add.s32 	%r941, %r1028, 10;
	selp.b32 	%r942, %r941, %r939, %p405;
	ld.global.u32 	%r943, [%rd335+44];
	setp.eq.s32 	%p406, %r943, %r15;
	add.s32 	%r944, %r1028, 11;
	selp.b32 	%r945, %r944, %r942, %p406;
	ld.global.u32 	%r946, [%rd335+48];
	setp.eq.s32 	%p407, %r946, %r15;
	add.s32 	%r947, %r1028, 12;
	selp.b32 	%r948, %r947, %r945, %p407;
	ld.global.u32 	%r949, [%rd335+52];
	setp.eq.s32 	%p408, %r949, %r15;
	add.s32 	%r950, %r1028, 13;
	selp.b32 	%r951, %r950, %r948, %p408;
	ld.global.u32 	%r952, [%rd335+56];
	setp.eq.s32 	%p409, %r952, %r15;
	add.s32 	%r953, %r1028, 14;
	selp.b32 	%r954, %r953, %r951, %p409;
	ld.global.u32 	%r955, [%rd335+60];
	setp.eq.s32 	%p410, %r955, %r15;
	add.s32 	%r956, %r1028, 15;
	selp.b32 	%r1035, %r956, %r954, %p410;
	add.s32 	%r1028, %r1028, 16;
	add.s32 	%r1023, %r1023, 16;
	setp.ne.s32 	%p411, %r1023, 0;
	@%p411 bra 	$L__BB0_11;
$L__BB0_12:
	setp.eq.s32 	%p412, %r7, 0;
	@%p412 bra 	$L__BB0_22;
	setp.lt.u32 	%p413, %r8, 7;
	@%p413 bra 	$L__BB0_15;
	mul.wide.s32 	%rd336, %r1028, 4;
	add.s64 	%rd337, %rd1, %rd336;
	ld.global.u32 	%r958, [%rd337];
	setp.eq.s32 	%p414, %r958, %r15;
	selp.b32 	%r959, %r1028, %r1035, %p414;
	add.s32 	%r960, %r1028, 1;
	ld.global.u32 	%r961, [%rd337+4];
	setp.eq.s32 	%p415, %r961, %r15;
	selp.b32 	%r962, %r960, %r959, %p415;
	add.s32 	%r963, %r1028, 2;
	ld.global.u32 	%r964, [%rd337+8];
	setp.eq.s32 	%p416, %r964, %r15;
	selp.b32 	%r965, %r963, %r962, %p416;
	add.s32 	%r966, %r1028, 3;
	ld.global.u32 	%r967, [%rd337+12];
	setp.eq.s32 	%p417, %r967, %r15;
	selp.b32 	%r968, %r966, %r965, %p417;
	add.s32 	%r969, %r1028, 4;
	ld.global.u32 	%r970, [%rd337+16];
	setp.eq.s32 	%p418, %r970, %r15;
	selp.b32 	%r971, %r969, %r968, %p418;
	add.s32 	%r972, %r1028, 5;
	ld.global.u32 	%r973, [%rd337+20];
	setp.eq.s32 	%p419, %r973, %r15;
	selp.b32 	%r974, %r972, %r971, %p419;
	add.s32 	%r975, %r1028, 6;
	ld.global.u32 	%r976, [%rd337+24];
	setp.eq.s32 	%p420, %r976, %r15;
	selp.b32 	%r977, %r975, %r974, %p420;
	add.s32 	%r978, %r1028, 7;
	ld.global.u32 	%r979, [%rd337+28];
	setp.eq.s32 	%p421, %r979, %r15;
	selp.b32 	%r1035, %r978, %r977, %p421;
	add.s32 	%r1028, %r1028, 8;
$L__BB0_15:
	setp.eq.s32 	%p422, %r9, 0;
	@%p422 bra 	$L__BB0_22;
	setp.lt.u32 	%p423, %r10, 3;
	@%p423 bra 	$L__BB0_18;
	mul.wide.s32 	%rd338, %r1028, 4;
	add.s64 	%rd339, %rd1, %rd338;
	ld.global.u32 	%r981, [%rd339];
	setp.eq.s32 	%p424, %r981, %r15;
	selp.b32 	%r982, %r1028, %r1035, %p424;
	add.s32 	%r983, %r1028, 1;
	ld.global.u32 	%r984, [%rd339+4];
	setp.eq.s32 	%p425, %r984, %r15;
	selp.b32 	%r985, %r983, %r982, %p425;
	add.s32 	%r986, %r1028, 2;
	ld.global.u32 	%r987, [%rd339+8];
	setp.eq.s32 	%p426, %r987, %r15;
	selp.b32 	%r988, %r986, %r985, %p426;
	add.s32 	%r989, %r1028, 3;
	ld.global.u32 	%r990, [%rd339+12];
	setp.eq.s32 	%p427, %r990, %r15;
	selp.b32 	%r1035, %r989, %r988, %p427;
	add.s32 	%r1028, %r1028, 4;
$L__BB0_18:
	setp.eq.s32 	%p428, %r12, 0;
	@%p428 bra 	$L__BB0_22;
	setp.eq.s32 	%p429, %r12, 1;
	mul.wide.s32 	%rd340, %r1028, 4;
	add.s64 	%rd5, %rd1, %rd340;
	ld.global.u32 	%r991, [%rd5];
	setp.eq.s32 	%p430, %r991, %r15;
	selp.b32 	%r1035, %r1028, %r1035, %p430;
	@%p429 bra 	$L__BB0_22;
	setp.eq.s32 	%p431, %r12, 2;
	add.s32 	%r992, %r1028, 1;
	ld.global.u32 	%r993, [%rd5+4];
	setp.eq.s32 	%p432, %r993, %r15;
	selp.b32 	%r1035, %r992, %r1035, %p432;
	@%p431 bra 	$L__BB0_22;
	add.s32 	%r994, %r1028, 2;
	ld.global.u32 	%r995, [%rd5+8];
	setp.eq.s32 	%p433, %r995, %r15;
	selp.b32 	%r1035, %r994, %r1035, %p433;
$L__BB0_22:
	mul.wide.s32 	%rd341, %r1035, 4;
	add.s64 	%rd342, %rd3, %rd341;
	ld.global.u32 	%r40, [%rd342];
	ld.global.u32 	%r996, [%rd342+4];
	not.b32 	%r997, %r40;
	add.s32 	%r41, %r996, %r997;
	sub.s32 	%r998, %r996, %r40;
	cvt.rn.f32.s32 	%f19, %r998;
	mul.f32 	%f20, %f19, 0f3B800000;
	cvt.rpi.f32.f32 	%f21, %f20;
	cvt.rzi.s32.f32 	%r42, %f21;
	setp.lt.s32 	%p434, %r42, 1;
	@%p434 bra 	$L__BB0_38;
	setp.lt.u32 	%p435, %r400, 2;
	@%p435 bra 	$L__BB0_39;
	mov.b32 	%r1036, 0;
$L__BB0_25:
	shl.b32 	%r1000, %r1036, 8;
	add.s32 	%r44, %r1000, %r1;
	setp.gt.s32 	%p436, %r44, %r41;
	@%p436 bra 	$L__BB0_37;
	add.s32 	%r1001, %r44, %r40;
	mul.wide.s32 	%rd344, %r1001, 4;
	add.s64 	%rd345, %rd2, %rd344;
	ld.global.u32 	%r45, [%rd345];
	setp.lt.s32 	%p437, %r45, %r4;
	mov.b64 	%rd343, 0;
	mov.u64 	%rd374, %rd343;
	@%p437 bra 	$L__BB0_36;
	ld.shared.u32 	%r46, [%r5];
	setp.gt.s32 	%p438, %r45, %r46;
	@%p438 bra 	$L__BB0_36;
	setp.eq.s32 	%p439, %r45, %r4;
	setp.eq.s32 	%p440, %r45, %r46;
	or.pred  	%p441, %p439, %p440;
	mov.b64 	%rd347, 1;
	mov.u64 	%rd374, %rd347;
	@%p441 bra 	$L__BB0_36;
	mov.b32 	%r1039, 1;
	mov.u32 	%r1040, %r6;
$L__BB0_30:
	add.s32 	%r1003, %r1040, %r1039;
	shr.u32 	%r1004, %r1003, 31;
	add.s32 	%r1005, %r1003, %r1004;
	shr.s32 	%r49, %r1005, 1;
	shl.b32 	%r1006, %r49, 2;
	mov.u32 	%r1007, _ZZ13Find_TrianglePiS_S_iiiiS_E3neb;
	add.s32 	%r1008, %r1007, %r1006;
	ld.shared.u32 	%r50, [%r1008];
	setp.lt.s32 	%p442, %r50, %r45;
	@%p442 bra 	$L__BB0_34;
	setp.gt.s32 	%p443, %r50, %r45;
	@%p443 bra 	$L__BB0_33;
	setp.eq.s32 	%p444, %r50, %r45;
	mov.u64 	%rd374, %rd347;
	@%p444 bra 	$L__BB0_36;
	bra.uni 	$L__BB0_35;
$L__BB0_33:
	add.s32 	%r1040, %r49, -1;
	bra.uni 	$L__BB0_35;
$L__BB0_34:
	add.s32 	%r1039, %r49, 1;
$L__BB0_35:
	setp.le.s32 	%p445, %r1039, %r1040;
	mov.u64 	%rd374, %rd343;
	@%p445 bra 	$L__BB0_30;
$L__BB0_36:
	add.s64 	%rd376, %rd374, %rd376;
$L__BB0_37:
	add.s32 	%r1036, %r1036, 1;
	setp.ne.s32 	%p446, %r1036, %r42;
	@%p446 bra 	$L__BB0_25;
$L__BB0_38:
	add.s32 	%r1022, %r14, 1;
	setp.eq.s32 	%p491, %r14, %r400;
	@%p491 bra 	$L__BB0_394;
	bra.uni 	$L__BB0_8;
$L__BB0_39:
	and.b32  	%r57, %r42, 3;
	setp.lt.u32 	%p447, %r42, 4;
	mov.b32 	%r1042, 0;
	@%p447 bra 	$L__BB0_62;
	and.b32  	%r1042, %r42, 2147483644;
	mov.b32 	%r1041, 0;
$L__BB0_41:
	shl.b32 	%r1011, %r1041, 8;
	add.s32 	%r60, %r1011, %r1;
	setp.gt.s32 	%p448, %r60, %r41;
	add.s32 	%r1012, %r60, %r40;
	mul.wide.s32 	%rd351, %r1012, 4;
	add.s64 	%rd12, %rd2, %rd351;
	@%p448 bra 	$L__BB0_46;
	ld.global.u32 	%r61, [%rd12];
	setp.lt.s32 	%p449, %r61, %r4;
	mov.b64 	%rd378, 0;
	@%p449 bra 	$L__BB0_45;
	ld.shared.u32 	%r62, [%r5];
	setp.gt.s32 	%p450, %r61, %r62;
	@%p450 bra 	$L__BB0_45;
	setp.eq.s32 	%p451, %r61, %r4;
	setp.eq.s32 	%p452, %r61, %r62;
	or.pred  	%p453, %p451, %p452;
	selp.u64 	%rd378, 1, 0, %p453;
$L__BB0_45:
	add.s64 	%rd376, %rd378, %rd376;
$L__BB0_46:
	add.s32 	%r1013, %r60, 256;
	setp.gt.s32 	%p454, %r1013, %r41;
	@%p454 bra 	$L__BB0_51;
	ld.global.u32 	%r63, [%rd12+1024];
	setp.lt.s32 	%p455, %r63, %r4;
	mov.b64 	%rd380, 0;
	@%p455 bra 	$L__BB0_50;
	ld.shared.u32 	%r64, [%r5];
	setp.gt.s32 	%p456, %r63, %r64;
	@%p456 bra 	$L__BB0_50;
	setp.eq.s32 	%p457, %r63, %r4;
	setp.eq.s32 	%p458, %r63, %r64;
	or.pred  	%p459, %p457, %p458;
	selp.u64 	%rd380, 1, 0, %p459;
$L__BB0_50:
	add.s64 	%rd376, %rd380, %rd376;
$L__BB0_51:
	add.s32 	%r1014, %r60, 512;
	setp.gt.s32 	%p460, %r1014, %r41;
	@%p460 bra 	$L__BB0_56;
	ld.global.u32 	%r65, [%rd12+2048];
	setp.lt.s32 	%p461, %r65, %r4;
	mov.b64 	%rd382, 0;
	@%p461 bra 	$L__BB0_55;
	ld.shared.u32 	%r66, [%r5];
	setp.gt.s32 	%p462, %r65, %r66;
	@%p462 bra 	$L__BB0_55;
	setp.eq.s32 	%p463, %r65, %r4;
	setp.eq.s32 	%p464, %r65, %r66;
	or.pred  	%p465, %p463, %p464;
	selp.u64 	%rd382, 1, 0, %p465;
$L__BB0_55:
	add.s64 	%rd376, %rd382, %rd376;
$L__BB0_56:
	add.s32 	%r1015, %r60, 768;
	setp.gt.s32 	%p466, %r1015, %r41;
	@%p466 bra 	$L__BB0_61;
	ld.global.u32 	%r67, [%rd12+3072];
	setp.lt.s32 	%p467, %r67, %r4;
	mov.b64 	%rd384, 0;
	@%p467 bra 	$L__BB0_60;
	ld.shared.u32 	%r68, [%r5];
	setp.gt.s32 	%p468, %r67, %r68;
	@%p468 bra 	$L__BB0_60;
	setp.eq.s32 	%p469, %r67, %r4;
	setp.eq.s32 	%p470, %r67, %r68;
	or.pred  	%p471, %p469, %p470;
	selp.u64 	%rd384, 1, 0, %p471;
$L__BB0_60:
	add.s64 	%rd376, %rd384, %rd376;
$L__BB0_61:
	add.s32 	%r1041, %r1041, 4;
	setp.ne.s32 	%p472, %r1041, %r1042;
	@%p472 bra 	$L__BB0_41;
$L__BB0_62:
	setp.eq.s32 	%p473, %r57, 0;
	@%p473 bra 	$L__BB0_38;
	shl.b32 	%r1016, %r1042, 8;
	add.s32 	%r71, %r1016, %r1;
	setp.gt.s32 	%p474, %r71, %r41;
	add.s32 	%r1017, %r71, %r40;
	mul.wide.s32 	%rd360, %r1017, 4;
	add.s64 	%rd31, %rd2, %rd360;
	@%p474 bra 	$L__BB0_69;
	ld.global.u32 	%r72, [%rd31];
	setp.lt.s32 	%p475, %r72, %r4;
	mov.b64 	%rd388, 0;
	@%p475 bra 	$L__BB0_68;
	ld.shared.u32 	%r73, [%r5];
	setp.gt.s32 	%p476, %r72, %r73;
	@%p476 bra 	$L__BB0_68;
	setp.eq.s32 	%p477, %r72, %r4;
	mov.b64 	%rd388, 1;
	@%p477 bra 	$L__BB0_68;
	setp.eq.s32 	%p478, %r72, %r73;
	selp.u64 	%rd388, 1, 0, %p478;
$L__BB0_68:
	add.s64 	%rd376, %rd388, %rd376;
$L__BB0_69:
	setp.eq.s32 	%p479, %r57, 1;
	@%p479 bra 	$L__BB0_38;
	add.s32 	%r1018, %r71, 256;
	setp.gt.s32 	%p480, %r1018, %r41;
	@%p480 bra 	$L__BB0_76;
	ld.global.u32 	%r74, [%rd31+1024];
	setp.lt.s32 	%p481, %r74, %r4;
	mov.b64 	%rd390, 0;
	@%p481 bra 	$L__BB0_75;
	ld.shared.u32 	%r75, [%r5];
	setp.gt.s32 	%p482, %r74, %r75;
	@%p482 bra 	$L__BB0_75;
	setp.eq.s32 	%p483, %r74, %r4;
	mov.b64 	%rd390, 1;
	@%p483 bra 	$L__BB0_75;
	setp.eq.s32 	%p484, %r74, %r75;
	selp.u64 	%rd390, 1, 0, %p484;
$L__BB0_75:
	add.s64 	%rd376, %rd390, %rd376;
$L__BB0_76:
	setp.eq.s32 	%p485, %r57, 2;
	@%p485 bra 	$L__BB0_38;
	add.s32 	%r1019, %r71, 512;
	setp.gt.s32 	%p486, %r1019, %r41;
	@%p486 bra 	$L__BB0_38;
	ld.global.u32 	%r76, [%rd31+2048];
	setp.lt.s32 	%p487, %r76, %r4;
	mov.b64 	%rd392, 0;
	@%p487 bra 	$L__BB0_82;
	ld.shared.u32 	%r77, [%r5];
	setp.gt.s32 	%p488, %r76, %r77;
	@%p488 bra 	$L__BB0_82;
	setp.eq.s32 	%p489, %r76, %r4;
	mov.b64 	%rd392, 1;
	@%p489 bra 	$L__BB0_82;
	setp.eq.s32 	%p490, %r76, %r77;
	selp.u64 	%rd392, 1, 0, %p490;
$L__BB0_82:
	add.s64 	%rd376, %rd392, %rd376;
	bra.uni 	$L__BB0_38;
$L__BB0_83:
	setp.gt.s32 	%p230, %r394, %r393;
	@%p230 bra 	$L__BB0_88;
	mov.b32 	%r1068, 0;
	mov.b64 	%rd376, 0;
$L__BB0_85:
	mov.u32 	%r156, %r1068;
	shl.b32 	%r753, %r156, 2;
	add.s32 	%r755, %r749, %r753;
	ld.shared.u32 	%r157, [%r755];
	mov.b32 	%r1069, 0;
	mov.u32 	%r1070, %r393;
$L__BB0_86:
	add.s32 	%r756, %r1069, %r1070;
	shr.u32 	%r1073, %r756, 1;
	mul.wide.u32 	%rd263, %r1073, 4;
	add.s64 	%rd264, %rd1, %rd263;
	ld.global.u32 	%r161, [%rd264];
	setp.ge.s32 	%p231, %r161, %r157;
	@%p231 bra 	$L__BB0_169;
	add.s32 	%r1069, %r1073, 1;
	bra.uni 	$L__BB0_171;
$L__BB0_88:
	sub.s32 	%r783, %r394, %r393;
	and.b32  	%r78, %r783, 15;
	add.s32 	%r79, %r78, -1;
	and.b32  	%r80, %r783, 7;
	add.s32 	%r81, %r80, -1;
	sub.s32 	%r82, %r393, %r394;
	and.b32  	%r83, %r783, -16;
	and.b32  	%r84, %r783, 3;
	mov.b32 	%r1043, 0;
	mov.b64 	%rd376, 0;
$L__BB0_89:
	mov.u32 	%r85, %r1043;
	shl.b32 	%r785, %r85, 2;
	mov.u32 	%r786, _ZZ13Find_TrianglePiS_S_iiiiS_E3neb;
	add.s32 	%r787, %r786, %r785;
	ld.shared.u32 	%r86, [%r787];
	mov.b32 	%r1044, 0;
	mov.u32 	%r1045, %r393;
$L__BB0_90:
	add.s32 	%r788, %r1044, %r1045;
	shr.u32 	%r1060, %r788, 1;
	mul.wide.u32 	%rd295, %r1060, 4;
	add.s64 	%rd296, %rd1, %rd295;
	ld.global.u32 	%r90, [%rd296];
	setp.lt.s32 	%p292, %r90, %r86;
	@%p292 bra 	$L__BB0_93;
	setp.le.s32 	%p293, %r90, %r86;
	@%p293 bra 	$L__BB0_108;
	add.s32 	%r1045, %r1060, -1;
	bra.uni 	$L__BB0_94;
$L__BB0_93:
	add.s32 	%r1044, %r1060, 1;
$L__BB0_94:
	setp.le.s32 	%p294, %r1044, %r1045;
	@%p294 bra 	$L__BB0_90;
	setp.gt.u32 	%p295, %r82, -16;
	mov.b32 	%r1060, 0;
	mov.u32 	%r1053, %r393;
	@%p295 bra 	$L__BB0_98;
	mov.b32 	%r1060, 0;
	mov.u32 	%r1053, %r393;
	mov.u32 	%r1050, %r1060;
$L__BB0_97:
	.pragma "nounroll";
	mul.wide.u32 	%rd297, %r1053, 4;
	add.s64 	%rd298, %rd1, %rd297;
	ld.global.u32 	%r792, [%rd298];
	setp.eq.s32 	%p296, %r792, %r86;
	selp.b32 	%r793, %r1053, %r1060, %p296;
	add.s32 	%r794, %r1053, 1;
	ld.global.u32 	%r795, [%rd298+4];
	setp.eq.s32 	%p297, %r795, %r86;
	selp.b32 	%r796, %r794, %r793, %p297;
	add.s32 	%r797, %r1053, 2;
	ld.global.u32 	%r798, [%rd298+8];
	setp.eq.s32 	%p298, %r798, %r86;
	selp.b32 	%r799, %r797, %r796, %p298;
	add.s32 	%r800, %r1053, 3;
	ld.global.u32 	%r801, [%rd298+12];
	setp.eq.s32 	%p299, %r801, %r86;
	selp.b32 	%r802, %r800, %r799, %p299;
	add.s32 	%r803, %r1053, 4;
	ld.global.u32 	%r804, [%rd298+16];
	setp.eq.s32 	%p300, %r804, %r86;
	selp.b32 	%r805, %r803, %r802, %p300;
	add.s32 	%r806, %r1053, 5;
	ld.global.u32 	%r807, [%rd298+20];
	setp.eq.s32 	%p301, %r807, %r86;
	selp.b32 	%r808, %r806, %r805, %p301;
	add.s32 	%r809, %r1053, 6;
	ld.global.u32 	%r810, [%rd298+24];
	setp.eq.s32 	%p302, %r810, %r86;
	selp.b32 	%r811, %r809, %r808, %p302;
	add.s32 	%r812, %r1053, 7;
	ld.global.u32 	%r813, [%rd298+28];
	setp.eq.s32 	%p303, %r813, %r86;
	selp.b32 	%r814, %r812, %r811, %p303;
	add.s32 	%r815, %r1053, 8;
	ld.global.u32 	%r816, [%rd298+32];
	setp.eq.s32 	%p304, %r816, %r86;
	selp.b32 	%r817, %r815, %r814, %p304;
	add.s32 	%r818, %r1053, 9;
	ld.global.u32 	%r819, [%rd298+36];
	setp.eq.s32 	%p305, %r819, %r86;
	selp.b32 	%r820, %r818, %r817, %p305;
	add.s32 	%r821, %r1053, 10;
	ld.global.u32 	%r822, [%rd298+40];
	setp.eq.s32 	%p306, %r822, %r86;
	selp.b32 	%r823, %r821, %r820, %p306;
	add.s32 	%r824, %r1053, 11;
	ld.global.u32 	%r825, [%rd298+44];
	setp.eq.s32 	%p307, %r825, %r86;
	selp.b32 	%r826, %r824, %r823, %p307;
	add.s32 	%r827, %r1053, 12;
	ld.global.u32 	%r828, [%rd298+48];
	setp.eq.s32 	%p308, %r828, %r86;
	selp.b32 	%r829, %r827, %r826, %p308;
	add.s32 	%r830, %r1053, 13;
	ld.global.u32 	%r831, [%rd298+52];
	setp.eq.s32 	%p309, %r831, %r86;
	selp.b32 	%r832, %r830, %r829, %p309;
	add.s32 	%r833, %r1053, 14;
	ld.global.u32 	%r834, [%rd298+56];
	setp.eq.s32 	%p310, %r834, %r86;
	selp.b32 	%r835, %r833, %r832, %p310;
	add.s32 	%r836, %r1053, 15;
	ld.global.u32 	%r837, [%rd298+60];
	setp.eq.s32 	%p311, %r837, %r86;
	selp.b32 	%r1060, %r836, %r835, %p311;
	add.s32 	%r1053, %r1053, 16;
	add.s32 	%r1050, %r1050, 16;
	setp.ne.s32 	%p312, %r1050, %r83;
	@%p312 bra 	$L__BB0_97;
$L__BB0_98:
	setp.eq.s32 	%p313, %r78, 0;
	@%p313 bra 	$L__BB0_108;
	setp.lt.u32 	%p314, %r79, 7;
	@%p314 bra 	$L__BB0_101;
	mul.wide.u32 	%rd299, %r1053, 4;
	add.s64 	%rd300, %rd1, %rd299;
	ld.global.u32 	%r839, [%rd300];
	setp.eq.s32 	%p315, %r839, %r86;
	selp.b32 	%r840, %r1053, %r1060, %p315;
	add.s32 	%r841, %r1053, 1;
	ld.global.u32 	%r842, [%rd300+4];
	setp.eq.s32 	%p316, %r842, %r86;
	selp.b32 	%r843, %r841, %r840, %p316;
	add.s32 	%r844, %r1053, 2;
	ld.global.u32 	%r845, [%rd300+8];
	setp.eq.s32 	%p317, %r845, %r86;
	selp.b32 	%r846, %r844, %r843, %p317;
	add.s32 	%r847, %r1053, 3;
	ld.global.u32 	%r848, [%rd300+12];
	setp.eq.s32 	%p318, %r848, %r86;
	selp.b32 	%r849, %r847, %r846, %p318;
	add.s32 	%r850, %r1053, 4;
	ld.global.u32 	%r851, [%rd300+16];
	setp.eq.s32 	%p319, %r851, %r86;
	selp.b32 	%r852, %r850, %r849, %p319;
	add.s32 	%r853, %r1053, 5;
	ld.global.u32 	%r854, [%rd300+20];
	setp.eq.s32 	%p320, %r854, %r86;
	selp.b32 	%r855, %r853, %r852, %p320;
	add.s32 	%r856, %r1053, 6;
	ld.global.u32 	%r857, [%rd300+24];
	setp.eq.s32 	%p321, %r857, %r86;
	selp.b32 	%r858, %r856, %r855, %p321;
	add.s32 	%r859, %r1053, 7;
	ld.global.u32 	%r860, [%rd300+28];
	setp.eq.s32 	%p322, %r860, %r86;
	selp.b32 	%r1060, %r859, %r858, %p322;
	add.s32 	%r1053, %r1053, 8;
$L__BB0_101:
	setp.eq.s32 	%p323, %r80, 0;
	@%p323 bra 	$L__BB0_108;
	setp.lt.u32 	%p324, %r81, 3;
	@%p324 bra 	$L__BB0_104;
	mul.wide.u32 	%rd301, %r1053, 4;
	add.s64 	%rd302, %rd1, %rd301;
	ld.global.u32 	%r862, [%rd302];
	setp.eq.s32 	%p325, %r862, %r86;
	selp.b32 	%r863, %r1053, %r1060, %p325;
	add.s32 	%r864, %r1053, 1;
	ld.global.u32 	%r865, [%rd302+4];
	setp.eq.s32 	%p326, %r865, %r86;
	selp.b32 	%r866, %r864, %r863, %p326;
	add.s32 	%r867, %r1053, 2;
	ld.global.u32 	%r868, [%rd302+8];
	setp.eq.s32 	%p327, %r868, %r86;
	selp.b32 	%r869, %r867, %r866, %p327;
	add.s32 	%r870, %r1053, 3;
	ld.global.u32 	%r871, [%rd302+12];
	setp.eq.s32 	%p328, %r871, %r86;
	selp.b32 	%r1060, %r870, %r869, %p328;
	add.s32 	%r1053, %r1053, 4;
$L__BB0_104:
	setp.eq.s32 	%p329, %r84, 0;
	@%p329 bra 	$L__BB0_108;
	setp.eq.s32 	%p330, %r84, 1;
	mul.wide.u32 	%rd303, %r1053, 4;
	add.s64 	%rd44, %rd1, %rd303;
	ld.global.u32 	%r872, [%rd44];
	setp.eq.s32 	%p331, %r872, %r86;
	selp.b32 	%r1060, %r1053, %r1060, %p331;
	@%p330 bra 	$L__BB0_108;
	setp.eq.s32 	%p332, %r84, 2;
	add.s32 	%r873, %r1053, 1;
	ld.global.u32 	%r874, [%rd44+4];
	setp.eq.s32 	%p333, %r874, %r86;
	selp.b32 	%r1060, %r873, %r1060, %p333;
	@%p332 bra 	$L__BB0_108;
	add.s32 	%r875, %r1053, 2;
	ld.global.u32 	%r876, [%rd44+8];
	setp.eq.s32 	%p334, %r876, %r86;
	selp.b32 	%r1060, %r875, %r1060, %p334;
$L__BB0_108:
	mul.wide.s32 	%rd304, %r1060, 4;
	add.s64 	%rd305, %rd3, %rd304;
	ld.global.u32 	%r118, [%rd305];
	ld.global.u32 	%r877, [%rd305+4];
	not.b32 	%r878, %r118;
	add.s32 	%r119, %r877, %r878;
	sub.s32 	%r879, %r877, %r118;
	cvt.rn.f32.s32 	%f16, %r879;
	mul.f32 	%f17, %f16, 0f3B800000;
	cvt.rpi.f32.f32 	%f18, %f17;
	cvt.rzi.s32.f32 	%r120, %f18;
	setp.lt.s32 	%p335, %r120, 1;
	@%p335 bra 	$L__BB0_124;
	setp.lt.u32 	%p336, %r400, 2;
	@%p336 bra 	$L__BB0_125;
	mov.b32 	%r1061, 0;
$L__BB0_111:
	shl.b32 	%r881, %r1061, 8;
	add.s32 	%r122, %r881, %r1;
	setp.gt.s32 	%p337, %r122, %r119;
	@%p337 bra 	$L__BB0_123;
	add.s32 	%r882, %r122, %r118;
	mul.wide.s32 	%rd307, %r882, 4;
	add.s64 	%rd308, %rd2, %rd307;
	ld.global.u32 	%r123, [%rd308];
	setp.lt.s32 	%p338, %r123, %r4;
	mov.b64 	%rd306, 0;
	mov.u64 	%rd395, %rd306;
	@%p338 bra 	$L__BB0_122;
	ld.shared.u32 	%r124, [%r5];
	setp.gt.s32 	%p339, %r123, %r124;
	@%p339 bra 	$L__BB0_122;
	setp.eq.s32 	%p340, %r123, %r4;
	setp.eq.s32 	%p341, %r123, %r124;
	or.pred  	%p342, %p340, %p341;
	mov.b64 	%rd310, 1;
	mov.u64 	%rd395, %rd310;
	@%p342 bra 	$L__BB0_122;
	mov.b32 	%r1064, 1;
	mov.u32 	%r1065, %r6;
$L__BB0_116:
	add.s32 	%r884, %r1065, %r1064;
	shr.u32 	%r885, %r884, 31;
	add.s32 	%r886, %r884, %r885;
	shr.s32 	%r127, %r886, 1;
	shl.b32 	%r887, %r127, 2;
	mov.u32 	%r888, _ZZ13Find_TrianglePiS_S_iiiiS_E3neb;
	add.s32 	%r889, %r888, %r887;
	ld.shared.u32 	%r128, [%r889];
	setp.lt.s32 	%p343, %r128, %r123;
	@%p343 bra 	$L__BB0_120;
	setp.gt.s32 	%p344, %r128, %r123;
	@%p344 bra 	$L__BB0_119;
	setp.eq.s32 	%p345, %r128, %r123;
	mov.u64 	%rd395, %rd310;
	@%p345 bra 	$L__BB0_122;
	bra.uni 	$L__BB0_121;
$L__BB0_119:
	add.s32 	%r1065, %r127, -1;
	bra.uni 	$L__BB0_121;
$L__BB0_120:
	add.s32 	%r1064, %r127, 1;
$L__BB0_121:
	setp.le.s32 	%p346, %r1064, %r1065;
	mov.u64 	%rd395, %rd306;
	@%p346 bra 	$L__BB0_116;
$L__BB0_122:
	add.s64 	%rd376, %rd395, %rd376;
$L__BB0_123:
	add.s32 	%r1061, %r1061, 1;
	setp.ne.s32 	%p347, %r1061, %r120;
	@%p347 bra 	$L__BB0_111;
$L__BB0_124:
	add.s32 	%r1043, %r85, 1;
	setp.eq.s32 	%p392, %r85, %r400;
	@%p392 bra 	$L__BB0_394;
	bra.uni 	$L__BB0_89;
$L__BB0_125:
	and.b32  	%r135, %r120, 3;
	setp.lt.u32 	%p348, %r120, 4;
	mov.b32 	%r1067, 0;
	@%p348 bra 	$L__BB0_148;
	and.b32  	%r1067, %r120, 2147483644;
	mov.b32 	%r1066, 0;
$L__BB0_127:
	shl.b32 	%r892, %r1066, 8;
	add.s32 	%r138, %r892, %r1;
	setp.gt.s32 	%p349, %r138, %r119;
	add.s32 	%r893, %r138, %r118;
	mul.wide.s32 	%rd314, %r893, 4;
	add.s64 	%rd51, %rd2, %rd314;
	@%p349 bra 	$L__BB0_132;
	ld.global.u32 	%r139, [%rd51];
	setp.lt.s32 	%p350, %r139, %r4;
	mov.b64 	%rd399, 0;
	@%p350 bra 	$L__BB0_131;
	ld.shared.u32 	%r140, [%r5];
	setp.gt.s32 	%p351, %r139, %r140;
	@%p351 bra 	$L__BB0_131;
	setp.eq.s32 	%p352, %r139, %r4;
	setp.eq.s32 	%p353, %r139, %r140;
	or.pred  	%p354, %p352, %p353;
	selp.u64 	%rd399, 1, 0, %p354;
$L__BB0_131:
	add.s64 	%rd376, %rd399, %rd376;
$L__BB0_132:
	add.s32 	%r894, %r138, 256;
	setp.gt.s32 	%p355, %r894, %r119;
	@%p355 bra 	$L__BB0_137;
	ld.global.u32 	%r141, [%rd51+1024];
	setp.lt.s32 	%p356, %r141, %r4;
	mov.b64 	%rd401, 0;
	@%p356 bra 	$L__BB0_136;
	ld.shared.u32 	%r142, [%r5];
	setp.gt.s32 	%p357, %r141, %r142;
	@%p357 bra 	$L__BB0_136;
	setp.eq.s32 	%p358, %r141, %r4;
	setp.eq.s32 	%p359, %r141, %r142;
	or.pred  	%p360, %p358, %p359;
	selp.u64 	%rd401, 1, 0, %p360;
$L__BB0_136:
	add.s64 	%rd376, %rd401, %rd376;
$L__BB0_137:
	add.s32 	%r895, %r138, 512;
	setp.gt.s32 	%p361, %r895, %r119;
	@%p361 bra 	$L__BB0_142;
	ld.global.u32 	%r143, [%rd51+2048];
	setp.lt.s32 	%p362, %r143, %r4;
	mov.b64 	%rd403, 0;
	@%p362 bra 	$L__BB0_141;
	ld.shared.u32 	%r144, [%r5];
	setp.gt.s32 	%p363, %r143, %r144;
	@%p363 bra 	$L__BB0_141;
	setp.eq.s32 	%p364, %r143, %r4;
	setp.eq.s32 	%p365, %r143, %r144;
	or.pred  	%p366, %p364, %p365;
	selp.u64 	%rd403, 1, 0, %p366;
$L__BB0_141:
	add.s64 	%rd376, %rd403, %rd376;
$L__BB0_142:
	add.s32 	%r896, %r138, 768;
	setp.gt.s32 	%p367, %r896, %r119;
	@%p367 bra 	$L__BB0_147;
	ld.global.u32 	%r145, [%rd51+3072];
	setp.lt.s32 	%p368, %r145, %r4;
	mov.b64 	%rd405, 0;
	@%p368 bra 	$L__BB0_146;
	ld.shared.u32 	%r146, [%r5];
	setp.gt.s32 	%p369, %r145, %r146;
	@%p369 bra 	$L__BB0_146;
	setp.eq.s32 	%p370, %r145, %r4;
	setp.eq.s32 	%p371, %r145, %r146;
	or.pred  	%p372, %p370, %p371;
	selp.u64 	%rd405, 1, 0, %p372;
$L__BB0_146:
	add.s64 	%rd376, %rd405, %rd376;
$L__BB0_147:
	add.s32 	%r1066, %r1066, 4;
	setp.ne.s32 	%p373, %r1066, %r1067;
	@%p373 bra 	$L__BB0_127;
$L__BB0_148:
	setp.eq.s32 	%p374, %r135, 0;
	@%p374 bra 	$L__BB0_124;
	shl.b32 	%r897, %r1067, 8;
	add.s32 	%r149, %r897, %r1;
	setp.gt.s32 	%p375, %r149, %r119;
	add.s32 	%r898, %r149, %r118;
	mul.wide.s32 	%rd323, %r898, 4;
	add.s64 	%rd70, %rd2, %rd323;
	@%p375 bra 	$L__BB0_155;
	ld.global.u32 	%r150, [%rd70];
	setp.lt.s32 	%p376, %r150, %r4;
	mov.b64 	%rd409, 0;
	@%p376 bra 	$L__BB0_154;
	ld.shared.u32 	%r151, [%r5];
	setp.gt.s32 	%p377, %r150, %r151;
	@%p377 bra 	$L__BB0_154;
	setp.eq.s32 	%p378, %r150, %r4;
	mov.b64 	%rd409, 1;
	@%p378 bra 	$L__BB0_154;
	setp.eq.s32 	%p379, %r150, %r151;
	selp.u64 	%rd409, 1, 0, %p379;
$L__BB0_154:
	add.s64 	%rd376, %rd409, %rd376;
$L__BB0_155:
	setp.eq.s32 	%p380, %r135, 1;
	@%p380 bra 	$L__BB0_124;
	add.s32 	%r899, %r149, 256;
	setp.gt.s32 	%p381, %r899, %r119;
	@%p381 bra 	$L__BB0_162;
	ld.global.u32 	%r152, [%rd70+1024];
	setp.lt.s32 	%p382, %r152, %r4;
	mov.b64 	%rd411, 0;
	@%p382 bra 	$L__BB0_161;
	ld.shared.u32 	%r153, [%r5];
	setp.gt.s32 	%p383, %r152, %r153;
	@%p383 bra 	$L__BB0_161;
	setp.eq.s32 	%p384, %r152, %r4;
	mov.b64 	%rd411, 1;
	@%p384 bra 	$L__BB0_161;
	setp.eq.s32 	%p385, %r152, %r153;
	selp.u64 	%rd411, 1, 0, %p385;
$L__BB0_161:
	add.s64 	%rd376, %rd411, %rd376;
$L__BB0_162:
	setp.eq.s32 	%p386, %r135, 2;
	@%p386 bra 	$L__BB0_124;
	add.s32 	%r900, %r149, 512;
	setp.gt.s32 	%p387, %r900, %r119;
	@%p387 bra 	$L__BB0_124;
	ld.global.u32 	%r154, [%rd70+2048];
	setp.lt.s32 	%p388, %r154, %r4;
	mov.b64 	%rd413, 0;
	@%p388 bra 	$L__BB0_168;
	ld.shared.u32 	%r155, [%r5];
	setp.gt.s32 	%p389, %r154, %r155;
	@%p389 bra 	$L__BB0_168;
	setp.eq.s32 	%p390, %r154, %r4;
	mov.b64 	%rd413, 1;
	@%p390 bra 	$L__BB0_168;
	setp.eq.s32 	%p391, %r154, %r155;
	selp.u64 	%rd413, 1, 0, %p391;
$L__BB0_168:
	add.s64 	%rd376, %rd413, %rd376;
	bra.uni 	$L__BB0_124;
$L__BB0_169:
	setp.le.s32 	%p232, %r161, %r157;
	@%p232 bra 	$L__BB0_172;
	add.s32 	%r1070, %r1073, -1;
$L__BB0_171:
	setp.le.s32 	%p233, %r1069, %r1070;
	mov.b32 	%r1073, 0;
	@%p233 bra 	$L__BB0_86;
$L__BB0_172:
	mul.wide.u32 	%rd265, %r1073, 4;
	add.s64 	%rd266, %rd3, %rd265;
	ld.global.u32 	%r167, [%rd266];
	ld.global.u32 	%r758, [%rd266+4];
	not.b32 	%r759, %r167;
	add.s32 	%r168, %r758, %r759;
	sub.s32 	%r760, %r758, %r167;
	cvt.rn.f32.s32 	%f13, %r760;
	mul.f32 	%f14, %f13, 0f3B800000;
	cvt.rpi.f32.f32 	%f15, %f14;
	cvt.rzi.s32.f32 	%r169, %f15;
	setp.lt.s32 	%p234, %r169, 1;
	@%p234 bra 	$L__BB0_232;
	setp.lt.u32 	%p235, %r400, 2;
	@%p235 bra 	$L__BB0_182;
	mov.b32 	%r1076, 0;
$L__BB0_175:
	shl.b32 	%r762, %r1076, 8;
	add.s32 	%r192, %r762, %r1;
	setp.gt.s32 	%p236, %r192, %r168;
	@%p236 bra 	$L__BB0_231;
	add.s32 	%r763, %r192, %r167;
	mul.wide.s32 	%rd268, %r763, 4;
	add.s64 	%rd269, %rd2, %rd268;
	ld.global.u32 	%r193, [%rd269];
	setp.lt.s32 	%p237, %r193, %r4;
	mov.b64 	%rd267, 0;
	mov.u64 	%rd432, %rd267;
	@%p237 bra 	$L__BB0_230;
	ld.shared.u32 	%r194, [%r5];
	setp.gt.s32 	%p238, %r193, %r194;
	@%p238 bra 	$L__BB0_230;
	setp.eq.s32 	%p239, %r193, %r4;
	setp.eq.s32 	%p240, %r193, %r194;
	or.pred  	%p241, %p239, %p240;
	mov.b64 	%rd271, 1;
	mov.u64 	%rd432, %rd271;
	@%p241 bra 	$L__BB0_230;
	mov.b32 	%r1079, 1;
	mov.u32 	%r1080, %r6;
$L__BB0_180:
	add.s32 	%r765, %r1080, %r1079;
	shr.u32 	%r766, %r765, 31;
	add.s32 	%r767, %r765, %r766;
	shr.s32 	%r197, %r767, 1;
	shl.b32 	%r768, %r197, 2;
	add.s32 	%r770, %r749, %r768;
	ld.shared.u32 	%r198, [%r770];
	setp.ge.s32 	%p242, %r198, %r193;
	@%p242 bra 	$L__BB0_226;
	add.s32 	%r1079, %r197, 1;
	bra.uni 	$L__BB0_229;
$L__BB0_182:
	and.b32  	%r170, %r169, 3;
	setp.lt.u32 	%p247, %r169, 4;
	mov.b32 	%r1075, 0;
	@%p247 bra 	$L__BB0_205;
	and.b32  	%r1075, %r169, 2147483644;
	mov.b32 	%r1074, 0;
$L__BB0_184:
	shl.b32 	%r773, %r1074, 8;
	add.s32 	%r173, %r773, %r1;
	setp.gt.s32 	%p248, %r173, %r168;
	add.s32 	%r774, %r173, %r167;
	mul.wide.s32 	%rd275, %r774, 4;
	add.s64 	%rd84, %rd2, %rd275;
	@%p248 bra 	$L__BB0_189;
	ld.global.u32 	%r174, [%rd84];
	setp.lt.s32 	%p249, %r174, %r4;
	mov.b64 	%rd416, 0;
	@%p249 bra 	$L__BB0_188;
	ld.shared.u32 	%r175, [%r5];
	setp.gt.s32 	%p250, %r174, %r175;
	@%p250 bra 	$L__BB0_188;
	setp.eq.s32 	%p251, %r174, %r4;
	setp.eq.s32 	%p252, %r174, %r175;
	or.pred  	%p253, %p251, %p252;
	selp.u64 	%rd416, 1, 0, %p253;
$L__BB0_188:
	add.s64 	%rd376, %rd416, %rd376;
$L__BB0_189:
	add.s32 	%r775, %r173, 256;
	setp.gt.s32 	%p254, %r775, %r168;
	@%p254 bra 	$L__BB0_194;
	ld.global.u32 	%r176, [%rd84+1024];
	setp.lt.s32 	%p255, %r176, %r4;
	mov.b64 	%rd418, 0;
	@%p255 bra 	$L__BB0_193;
	ld.shared.u32 	%r177, [%r5];
	setp.gt.s32 	%p256, %r176, %r177;
	@%p256 bra 	$L__BB0_193;
	setp.eq.s32 	%p257, %r176, %r4;
	setp.eq.s32 	%p258, %r176, %r177;
	or.pred  	%p259, %p257, %p258;
	selp.u64 	%rd418, 1, 0, %p259;
$L__BB0_193:
	add.s64 	%rd376, %rd418, %rd376;
$L__BB0_194:
	add.s32 	%r776, %r173, 512;
	setp.gt.s32 	%p260, %r776, %r168;
	@%p260 bra 	$L__BB0_199;
	ld.global.u32 	%r178, [%rd84+2048];
	setp.lt.s32 	%p261, %r178, %r4;
	mov.b64 	%rd420, 0;
	@%p261 bra 	$L__BB0_198;
	ld.shared.u32 	%r179, [%r5];
	setp.gt.s32 	%p262, %r178, %r179;
	@%p262 bra 	$L__BB0_198;
	setp.eq.s32 	%p263, %r178, %r4;
	setp.eq.s32 	%p264, %r178, %r179;
	or.pred  	%p265, %p263, %p264;
	selp.u64 	%rd420, 1, 0, %p265;
$L__BB0_198:
	add.s64 	%rd376, %rd420, %rd376;
$L__BB0_199:
	add.s32 	%r777, %r173, 768;
	setp.gt.s32 	%p266, %r777, %r168;
	@%p266 bra 	$L__BB0_204;
	ld.global.u32 	%r180, [%rd84+3072];
	setp.lt.s32 	%p267, %r180, %r4;
	mov.b64 	%rd422, 0;
	@%p267 bra 	$L__BB0_203;
	ld.shared.u32 	%r181, [%r5];
	setp.gt.s32 	%p268, %r180, %r181;
	@%p268 bra 	$L__BB0_203;
	setp.eq.s32 	%p269, %r180, %r4;
	setp.eq.s32 	%p270, %r180, %r181;
	or.pred  	%p271, %p269, %p270;
	selp.u64 	%rd422, 1, 0, %p271;
$L__BB0_203:
	add.s64 	%rd376, %rd422, %rd376;
$L__BB0_204:
	add.s32 	%r1074, %r1074, 4;
	setp.ne.s32 	%p272, %r1074, %r1075;
	@%p272 bra 	$L__BB0_184;
$L__BB0_205:
	setp.eq.s32 	%p273, %r170, 0;
	@%p273 bra 	$L__BB0_232;
	shl.b32 	%r778, %r1075, 8;
	add.s32 	%r184, %r778, %r1;
	setp.gt.s32 	%p274, %r184, %r168;
	add.s32 	%r779, %r184, %r167;
	mul.wide.s32 	%rd284, %r779, 4;
	add.s64 	%rd103, %rd2, %rd284;
	@%p274 bra 	$L__BB0_212;
	ld.global.u32 	%r185, [%rd103];
	setp.lt.s32 	%p275, %r185, %r4;
	mov.b64 	%rd426, 0;
	@%p275 bra 	$L__BB0_211;
	ld.shared.u32 	%r186, [%r5];
	setp.gt.s32 	%p276, %r185, %r186;
	@%p276 bra 	$L__BB0_211;
	setp.eq.s32 	%p277, %r185, %r4;
	mov.b64 	%rd426, 1;
	@%p277 bra 	$L__BB0_211;
	setp.eq.s32 	%p278, %r185, %r186;
	selp.u64 	%rd426, 1, 0, %p278;
$L__BB0_211:
	add.s64 	%rd376, %rd426, %rd376;
$L__BB0_212:
	setp.eq.s32 	%p279, %r170, 1;
	@%p279 bra 	$L__BB0_232;
	add.s32 	%r780, %r184, 256;
	setp.gt.s32 	%p280, %r780, %r168;
	@%p280 bra 	$L__BB0_219;
	ld.global.u32 	%r187, [%rd103+1024];
	setp.lt.s32 	%p281, %r187, %r4;
	mov.b64 	%rd428, 0;
	@%p281 bra 	$L__BB0_218;
	ld.shared.u32 	%r188, [%r5];
	setp.gt.s32 	%p282, %r187, %r188;
	@%p282 bra 	$L__BB0_218;
	setp.eq.s32 	%p283, %r187, %r4;
	mov.b64 	%rd428, 1;
	@%p283 bra 	$L__BB0_218;
	setp.eq.s32 	%p284, %r187, %r188;
	selp.u64 	%rd428, 1, 0, %p284;
$L__BB0_218:
	add.s64 	%rd376, %rd428, %rd376;
$L__BB0_219:
	setp.eq.s32 	%p285, %r170, 2;
	@%p285 bra 	$L__BB0_232;
	add.s32 	%r781, %r184, 512;
	setp.gt.s32 	%p286, %r781, %r168;
	@%p286 bra 	$L__BB0_232;
	ld.global.u32 	%r189, [%rd103+2048];
	setp.lt.s32 	%p287, %r189, %r4;
	mov.b64 	%rd430, 0;
	@%p287 bra 	$L__BB0_225;
	ld.shared.u32 	%r190, [%r5];
	setp.gt.s32 	%p288, %r189, %r190;
	@%p288 bra 	$L__BB0_225;
	setp.eq.s32 	%p289, %r189, %r4;
	mov.b64 	%rd430, 1;
	@%p289 bra 	$L__BB0_225;
	setp.eq.s32 	%p290, %r189, %r190;
	selp.u64 	%rd430, 1, 0, %p290;
$L__BB0_225:
	add.s64 	%rd376, %rd430, %rd376;
	bra.uni 	$L__BB0_232;
$L__BB0_226:
	setp.le.s32 	%p243, %r198, %r193;
	@%p243 bra 	$L__BB0_228;
	add.s32 	%r1080, %r197, -1;
	bra.uni 	$L__BB0_229;
$L__BB0_228:
	setp.eq.s32 	%p244, %r198, %r193;
	mov.u64 	%rd432, %rd271;
	@%p244 bra 	$L__BB0_230;
$L__BB0_229:
	setp.le.s32 	%p245, %r1079, %r1080;
	mov.u64 	%rd432, %rd267;
	@%p245 bra 	$L__BB0_180;
$L__BB0_230:
	add.s64 	%rd376, %rd432, %rd376;
$L__BB0_231:
	add.s32 	%r1076, %r1076, 1;
	setp.ne.s32 	%p246, %r1076, %r169;
	@%p246 bra 	$L__BB0_175;
$L__BB0_232:
	add.s32 	%r1068, %r156, 1;
	setp.eq.s32 	%p291, %r156, %r400;
	@%p291 bra 	$L__BB0_394;
	bra.uni 	$L__BB0_85;
$L__BB0_233:
	add.s32 	%r401, %r400, 1;
	cvt.rn.f32.u32 	%f1, %r401;
	mul.f32 	%f2, %f1, 0f3B800000;
	cvt.rpi.f32.f32 	%f3, %f2;
	cvt.rzi.s32.f32 	%r205, %f3;
	setp.lt.s32 	%p3, %r205, 1;
	mov.b64 	%rd376, 0;
	@%p3 bra 	$L__BB0_394;
	shl.b32 	%r403, %r1, 2;
	mov.u32 	%r404, _ZZ13Find_TrianglePiS_S_iiiiS_E3neb;
	add.s32 	%r206, %r404, %r403;
	sub.s32 	%r405, %r394, %r393;
	not.b32 	%r406, %r393;
	add.s32 	%r207, %r394, %r406;
	and.b32  	%r208, %r405, 15;
	add.s32 	%r209, %r208, -1;
	and.b32  	%r210, %r405, 7;
	add.s32 	%r211, %r210, -1;
	and.b32  	%r212, %r405, -16;
	and.b32  	%r213, %r405, 3;
	mov.b32 	%r1081, 0;
	mov.b64 	%rd376, 0;
	mov.u32 	%r1150, %r400;
$L__BB0_235:
	shl.b32 	%r407, %r1081, 8;
	add.s32 	%r216, %r407, %r1;
	setp.lt.s32 	%p4, %r1150, 256;
	@%p4 bra 	$L__BB0_307;
	setp.gt.s32 	%p110, %r216, %r400;
	@%p110 bra 	$L__BB0_238;
	ld.shared.u32 	%r530, [_ZZ13Find_TrianglePiS_S_iiiiS_E5start];
	add.s32 	%r531, %r530, %r216;
	mul.wide.s32 	%rd225, %r531, 4;
	add.s64 	%rd226, %rd2, %rd225;
	ld.global.u32 	%r532, [%rd226];
	st.shared.u32 	[%r206], %r532;
$L__BB0_238:
	bar.sync 	0;
	ld.shared.u32 	%r1083, [_ZZ13Find_TrianglePiS_S_iiiiS_E5start];
	ld.shared.u32 	%r218, [_ZZ13Find_TrianglePiS_S_iiiiS_E3end];
	setp.gt.s32 	%p111, %r1083, %r218;
	@%p111 bra 	$L__BB0_306;
	setp.gt.s32 	%p112, %r393, -1;
	shl.b32 	%r533, %r1081, 2;
	mov.u32 	%r534, _ZZ13Find_TrianglePiS_S_iiiiS_E3neb;
	add.s32 	%r535, %r534, %r533;
	ld.shared.u32 	%r219, [%r535];
	ld.shared.u32 	%r220, [_ZZ13Find_TrianglePiS_S_iiiiS_E3neb];
	ld.shared.u32 	%r221, [_ZZ13Find_TrianglePiS_S_iiiiS_E3neb+1020];
	@%p112 bra 	$L__BB0_270;
	max.s32 	%r222, %r1083, %r218;
$L__BB0_241:
	setp.le.s32 	%p171, %r394, %r393;
	mov.b32 	%r1096, 0;
	@%p171 bra 	$L__BB0_255;
	setp.lt.u32 	%p172, %r207, 15;
	mov.b32 	%r1096, 0;
	mov.u32 	%r1088, %r393;
	@%p172 bra 	$L__BB0_245;
	mov.b32 	%r1096, 0;
	mov.u32 	%r1088, %r393;
	mov.u32 	%r1086, %r1096;
$L__BB0_244:
	.pragma "nounroll";
	mul.wide.s32 	%rd244, %r1088, 4;
	add.s64 	%rd245, %rd1, %rd244;
	ld.global.u32 	%r645, [%rd245];
	setp.eq.s32 	%p173, %r645, %r219;
	selp.b32 	%r646, %r1088, %r1096, %p173;
	add.s32 	%r647, %r1088, 1;
	ld.global.u32 	%r648, [%rd245+4];
	setp.eq.s32 	%p174, %r648, %r219;
	selp.b32 	%r649, %r647, %r646, %p174;
	add.s32 	%r650, %r1088, 2;
	ld.global.u32 	%r651, [%rd245+8];
	setp.eq.s32 	%p175, %r651, %r219;
	selp.b32 	%r652, %r650, %r649, %p175;
	add.s32 	%r653, %r1088, 3;
	ld.global.u32 	%r654, [%rd245+12];
	setp.eq.s32 	%p176, %r654, %r219;
	selp.b32 	%r655, %r653, %r652, %p176;
	add.s32 	%r656, %r1088, 4;
	ld.global.u32 	%r657, [%rd245+16];
	setp.eq.s32 	%p177, %r657, %r219;
	selp.b32 	%r658, %r656, %r655, %p177;
	add.s32 	%r659, %r1088, 5;
	ld.global.u32 	%r660, [%rd245+20];
	setp.eq.s32 	%p178, %r660, %r219;
	selp.b32 	%r661, %r659, %r658, %p178;
	add.s32 	%r662, %r1088, 6;
	ld.global.u32 	%r663, [%rd245+24];
	setp.eq.s32 	%p179, %r663, %r219;
	selp.b32 	%r664, %r662, %r661, %p179;
	add.s32 	%r665, %r1088, 7;
	ld.global.u32 	%r666, [%rd245+28];
	setp.eq.s32 	%p180, %r666, %r219;
	selp.b32 	%r667, %r665, %r664, %p180;
	add.s32 	%r668, %r1088, 8;
	ld.global.u32 	%r669, [%rd245+32];
	setp.eq.s32 	%p181, %r669, %r219;
	selp.b32 	%r670, %r668, %r667, %p181;
	add.s32 	%r671, %r1088, 9;
	ld.global.u32 	%r672, [%rd245+36];
	setp.eq.s32 	%p182, %r672, %r219;
	selp.b32 	%r673, %r671, %r670, %p182;
	add.s32 	%r674, %r1088, 10;
	ld.global.u32 	%r675, [%rd245+40];
	setp.eq.s32 	%p183, %r675, %r219;
	selp.b32 	%r676, %r674, %r673, %p183;
	add.s32 	%r677, %r1088, 11;
	ld.global.u32 	%r678, [%rd245+44];
	setp.eq.s32 	%p184, %r678, %r219;
	selp.b32 	%r679, %r677, %r676, %p184;
	add.s32 	%r680, %r1088, 12;
	ld.global.u32 	%r681, [%rd245+48];
	setp.eq.s32 	%p185, %r681, %r219;
	selp.b32 	%r682, %r680, %r679, %p185;
	add.s32 	%r683, %r1088, 13;
	ld.global.u32 	%r684, [%rd245+52];
	setp.eq.s32 	%p186, %r684, %r219;
	selp.b32 	%r685, %r683, %r682, %p186;
	add.s32 	%r686, %r1088, 14;
	ld.global.u32 	%r687, [%rd245+56];
	setp.eq.s32 	%p187, %r687, %r219;
	selp.b32 	%r688, %r686, %r685, %p187;
	add.s32 	%r689, %r1088, 15;
	ld.global.u32 	%r690, [%rd245+60];
	setp.eq.s32 	%p188, %r690, %r219;
	selp.b32 	%r1096, %r689, %r688, %p188;
	add.s32 	%r1088, %r1088, 16;
	add.s32 	%r1086, %r1086, 16;
	setp.ne.s32 	%p189, %r1086, %r212;
	@%p189 bra 	$L__BB0_244;
$L__BB0_245:
	setp.eq.s32 	%p190, %r208, 0;
	@%p190 bra 	$L__BB0_255;
	setp.lt.u32 	%p191, %r209, 7;
	@%p191 bra 	$L__BB0_248;
	mul.wide.s32 	%rd246, %r1088, 4;
	add.s64 	%rd247, %rd1, %rd246;
	ld.global.u32 	%r692, [%rd247];
	setp.eq.s32 	%p192, %r692, %r219;
	selp.b32 	%r693, %r1088, %r1096, %p192;
	add.s32 	%r694, %r1088, 1;
	ld.global.u32 	%r695, [%rd247+4];
	setp.eq.s32 	%p193, %r695, %r219;
	selp.b32 	%r696, %r694, %r693, %p193;
	add.s32 	%r697, %r1088, 2;
	ld.global.u32 	%r698, [%rd247+8];
	setp.eq.s32 	%p194, %r698, %r219;
	selp.b32 	%r699, %r697, %r696, %p194;
	add.s32 	%r700, %r1088, 3;
	ld.global.u32 	%r701, [%rd247+12];
	setp.eq.s32 	%p195, %r701, %r219;
	selp.b32 	%r702, %r700, %r699, %p195;
	add.s32 	%r703, %r1088, 4;
	ld.global.u32 	%r704, [%rd247+16];
	setp.eq.s32 	%p196, %r704, %r219;
	selp.b32 	%r705, %r703, %r702, %p196;
	add.s32 	%r706, %r1088, 5;
	ld.global.u32 	%r707, [%rd247+20];
	setp.eq.s32 	%p197, %r707, %r219;
	selp.b32 	%r708, %r706, %r705, %p197;
	add.s32 	%r709, %r1088, 6;
	ld.global.u32 	%r710, [%rd247+24];
	setp.eq.s32 	%p198, %r710, %r219;
	selp.b32 	%r711, %r709, %r708, %p198;
	add.s32 	%r712, %r1088, 7;
	ld.global.u32 	%r713, [%rd247+28];
	setp.eq.s32 	%p199, %r713, %r219;
	selp.b32 	%r1096, %r712, %r711, %p199;
	add.s32 	%r1088, %r1088, 8;
$L__BB0_248:
	setp.eq.s32 	%p200, %r210, 0;
	@%p200 bra 	$L__BB0_255;
	setp.lt.u32 	%p201, %r211, 3;
	@%p201 bra 	$L__BB0_251;
	mul.wide.s32 	%rd248, %r1088, 4;
	add.s64 	%rd249, %rd1, %rd248;
	ld.global.u32 	%r715, [%rd249];
	setp.eq.s32 	%p202, %r715, %r219;
	selp.b32 	%r716, %r1088, %r1096, %p202;
	add.s32 	%r717, %r1088, 1;
	ld.global.u32 	%r718, [%rd249+4];
	setp.eq.s32 	%p203, %r718, %r219;
	selp.b32 	%r719, %r717, %r716, %p203;
	add.s32 	%r720, %r1088, 2;
	ld.global.u32 	%r721, [%rd249+8];
	setp.eq.s32 	%p204, %r721, %r219;
	selp.b32 	%r722, %r720, %r719, %p204;
	add.s32 	%r723, %r1088, 3;
	ld.global.u32 	%r724, [%rd249+12];
	setp.eq.s32 	%p205, %r724, %r219;
	selp.b32 	%r1096, %r723, %r722, %p205;
	add.s32 	%r1088, %r1088, 4;
$L__BB0_251:
	setp.eq.s32 	%p206, %r213, 0;
	@%p206 bra 	$L__BB0_255;
	setp.eq.s32 	%p207, %r213, 1;
	mul.wide.s32 	%rd250, %r1088, 4;
	add.s64 	%rd122, %rd1, %rd250;
	ld.global.u32 	%r725, [%rd122];
	setp.eq.s32 	%p208, %r725, %r219;
	selp.b32 	%r1096, %r1088, %r1096, %p208;
	@%p207 bra 	$L__BB0_255;
	setp.eq.s32 	%p209, %r213, 2;
	add.s32 	%r726, %r1088, 1;
	ld.global.u32 	%r727, [%rd122+4];
	setp.eq.s32 	%p210, %r727, %r219;
	selp.b32 	%r1096, %r726, %r1096, %p210;
	@%p209 bra 	$L__BB0_255;
	add.s32 	%r728, %r1088, 2;
	ld.global.u32 	%r729, [%rd122+8];
	setp.eq.s32 	%p211, %r729, %r219;
	selp.b32 	%r1096, %r728, %r1096, %p211;
$L__BB0_255:
	mul.wide.s32 	%rd251, %r1096, 4;
	add.s64 	%rd252, %rd3, %rd251;
	ld.global.u32 	%r247, [%rd252];
	ld.global.u32 	%r248, [%rd252+4];
	sub.s32 	%r730, %r248, %r247;
	cvt.rn.f32.s32 	%f10, %r730;
	mul.f32 	%f11, %f10, 0f3B800000;
	cvt.rpi.f32.f32 	%f12, %f11;
	cvt.rzi.s32.f32 	%r249, %f12;
	setp.lt.s32 	%p212, %r249, 1;
	@%p212 bra 	$L__BB0_269;
	not.b32 	%r732, %r247;
	add.s32 	%r250, %r248, %r732;
	mov.b32 	%r1097, 0;
$L__BB0_257:
	shl.b32 	%r733, %r1097, 8;
	add.s32 	%r252, %r733, %r1;
	setp.gt.s32 	%p213, %r252, %r250;
	@%p213 bra 	$L__BB0_268;
	add.s32 	%r734, %r252, %r247;
	mul.wide.s32 	%rd254, %r734, 4;
	add.s64 	%rd255, %rd2, %rd254;
	ld.global.u32 	%r735, [%rd255];
	setp.lt.s32 	%p214, %r735, %r220;
	setp.gt.s32 	%p215, %r735, %r221;
	or.pred  	%p216, %p214, %p215;
	mov.b64 	%rd253, 0;
	mov.u64 	%rd438, %rd253;
	@%p216 bra 	$L__BB0_267;
	setp.eq.s32 	%p217, %r735, %r220;
	setp.eq.s32 	%p218, %r735, %r221;
	or.pred  	%p219, %p217, %p218;
	mov.b64 	%rd256, 1;
	mov.u64 	%rd438, %rd256;
	@%p219 bra 	$L__BB0_267;
	mov.b32 	%r1100, 1;
	mov.b32 	%r1101, 254;
$L__BB0_261:
	add.s32 	%r738, %r1101, %r1100;
	shr.u32 	%r739, %r738, 31;
	add.s32 	%r740, %r738, %r739;
	shr.s32 	%r256, %r740, 1;
	shl.b32 	%r741, %r256, 2;
	mov.u32 	%r742, _ZZ13Find_TrianglePiS_S_iiiiS_E3neb;
	add.s32 	%r743, %r742, %r741;
	ld.shared.u32 	%r257, [%r743];
	setp.lt.s32 	%p220, %r257, %r735;
	@%p220 bra 	$L__BB0_265;
	setp.gt.s32 	%p221, %r257, %r735;
	@%p221 bra 	$L__BB0_264;
	setp.eq.s32 	%p222, %r257, %r735;
	mov.u64 	%rd438, %rd256;
	@%p222 bra 	$L__BB0_267;
	bra.uni 	$L__BB0_266;
$L__BB0_264:
	add.s32 	%r1101, %r256, -1;
	bra.uni 	$L__BB0_266;
$L__BB0_265:
	add.s32 	%r1100, %r256, 1;
$L__BB0_266:
	setp.le.s32 	%p223, %r1100, %r1101;
	mov.u64 	%rd438, %rd253;
	@%p223 bra 	$L__BB0_261;
$L__BB0_267:
	add.s64 	%rd376, %rd438, %rd376;
$L__BB0_268:
	add.s32 	%r1097, %r1097, 1;
	setp.ne.s32 	%p224, %r1097, %r249;
	@%p224 bra 	$L__BB0_257;
$L__BB0_269:
	add.s32 	%r263, %r1083, 1;
	setp.eq.s32 	%p225, %r1083, %r222;
	mov.u32 	%r1083, %r263;
	@%p225 bra 	$L__BB0_306;
	bra.uni 	$L__BB0_241;
$L__BB0_270:
	max.s32 	%r264, %r1083, %r218;
$L__BB0_271:
	mov.u32 	%r265, %r1083;
	mov.b32 	%r1104, 0;
	mov.u32 	%r1103, %r393;
$L__BB0_272:
	add.s32 	%r537, %r1103, %r1104;
	shr.u32 	%r1119, %r537, 1;
	mul.wide.u32 	%rd227, %r1119, 4;
	add.s64 	%rd228, %rd1, %rd227;
	ld.global.u32 	%r269, [%rd228];
	setp.ge.s32 	%p113, %r269, %r219;
	@%p113 bra 	$L__BB0_296;
	add.s32 	%r1104, %r1119, 1;
	bra.uni 	$L__BB0_298;
$L__BB0_274:
	setp.le.s32 	%p116, %r394, %r393;
	mov.b32 	%r1119, 0;
	@%p116 bra 	$L__BB0_288;
	setp.lt.u32 	%p117, %r207, 15;
	mov.b32 	%r1119, 0;
	mov.u32 	%r1111, %r393;
	@%p117 bra 	$L__BB0_278;
	mov.b32 	%r1119, 0;
	mov.u32 	%r1111, %r393;
	mov.u32 	%r1109, %r1119;
$L__BB0_277:
	.pragma "nounroll";
	mul.wide.u32 	%rd229, %r1111, 4;
	add.s64 	%rd230, %rd1, %rd229;
	ld.global.u32 	%r542, [%rd230];
	setp.eq.s32 	%p118, %r542, %r219;
	selp.b32 	%r543, %r1111, %r1119, %p118;
	add.s32 	%r544, %r1111, 1;
	ld.global.u32 	%r545, [%rd230+4];
	setp.eq.s32 	%p119, %r545, %r219;
	selp.b32 	%r546, %r544, %r543, %p119;
	add.s32 	%r547, %r1111, 2;
	ld.global.u32 	%r548, [%rd230+8];
	setp.eq.s32 	%p120, %r548, %r219;
	selp.b32 	%r549, %r547, %r546, %p120;
	add.s32 	%r550, %r1111, 3;
	ld.global.u32 	%r551, [%rd230+12];
	setp.eq.s32 	%p121, %r551, %r219;
	selp.b32 	%r552, %r550, %r549, %p121;
	add.s32 	%r553, %r1111, 4;
	ld.global.u32 	%r554, [%rd230+16];
	setp.eq.s32 	%p122, %r554, %r219;
	selp.b32 	%r555, %r553, %r552, %p122;
	add.s32 	%r556, %r1111, 5;
	ld.global.u32 	%r557, [%rd230+20];
	setp.eq.s32 	%p123, %r557, %r219;
	selp.b32 	%r558, %r556, %r555, %p123;
	add.s32 	%r559, %r1111, 6;
	ld.global.u32 	%r560, [%rd230+24];
	setp.eq.s32 	%p124, %r560, %r219;
	selp.b32 	%r561, %r559, %r558, %p124;
	add.s32 	%r562, %r1111, 7;
	ld.global.u32 	%r563, [%rd230+28];
	setp.eq.s32 	%p125, %r563, %r219;
	selp.b32 	%r564, %r562, %r561, %p125;
	add.s32 	%r565, %r1111, 8;
	ld.global.u32 	%r566, [%rd230+32];
	setp.eq.s32 	%p126, %r566, %r219;
	selp.b32 	%r567, %r565, %r564, %p126;
	add.s32 	%r568, %r1111, 9;
	ld.global.u32 	%r569, [%rd230+36];
	setp.eq.s32 	%p127, %r569, %r219;
	selp.b32 	%r570, %r568, %r567, %p127;
	add.s32 	%r571, %r1111, 10;
	ld.global.u32 	%r572, [%rd230+40];
	setp.eq.s32 	%p128, %r572, %r219;
	selp.b32 	%r573, %r571, %r570, %p128;
	add.s32 	%r574, %r1111, 11;
	ld.global.u32 	%r575, [%rd230+44];
	setp.eq.s32 	%p129, %r575, %r219;
	selp.b32 	%r576, %r574, %r573, %p129;
	add.s32 	%r577, %r1111, 12;
	ld.global.u32 	%r578, [%rd230+48];
	setp.eq.s32 	%p130, %r578, %r219;
	selp.b32 	%r579, %r577, %r576, %p130;
	add.s32 	%r580, %r1111, 13;
	ld.global.u32 	%r581, [%rd230+52];
	setp.eq.s32 	%p131, %r581, %r219;
	selp.b32 	%r582, %r580, %r579, %p131;
	add.s32 	%r583, %r1111, 14;
	ld.global.u32 	%r584, [%rd230+56];
	setp.eq.s32 	%p132, %r584, %r219;
	selp.b32 	%r585, %r583, %r582, %p132;
	add.s32 	%r586, %r1111, 15;
	ld.global.u32 	%r587, [%rd230+60];
	setp.eq.s32 	%p133, %r587, %r219;
	selp.b32 	%r1119, %r586, %r585, %p133;
	add.s32 	%r1111, %r1111, 16;
	add.s32 	%r1109, %r1109, 16;
	setp.ne.s32 	%p134, %r1109, %r212;
	@%p134 bra 	$L__BB0_277;
$L__BB0_278:
	setp.eq.s32 	%p135, %r208, 0;
	@%p135 bra 	$L__BB0_288;
	setp.lt.u32 	%p136, %r209, 7;
	@%p136 bra 	$L__BB0_281;
	mul.wide.u32 	%rd231, %r1111, 4;
	add.s64 	%rd232, %rd1, %rd231;
	ld.global.u32 	%r589, [%rd232];
	setp.eq.s32 	%p137, %r589, %r219;
	selp.b32 	%r590, %r1111, %r1119, %p137;
	add.s32 	%r591, %r1111, 1;
	ld.global.u32 	%r592, [%rd232+4];
	setp.eq.s32 	%p138, %r592, %r219;
	selp.b32 	%r593, %r591, %r590, %p138;
	add.s32 	%r594, %r1111, 2;
	ld.global.u32 	%r595, [%rd232+8];
	setp.eq.s32 	%p139, %r595, %r219;
	selp.b32 	%r596, %r594, %r593, %p139;
	add.s32 	%r597, %r1111, 3;
	ld.global.u32 	%r598, [%rd232+12];
	setp.eq.s32 	%p140, %r598, %r219;
	selp.b32 	%r599, %r597, %r596, %p140;
	add.s32 	%r600, %r1111, 4;
	ld.global.u32 	%r601, [%rd232+16];
	setp.eq.s32 	%p141, %r601, %r219;
	selp.b32 	%r602, %r600, %r599, %p141;
	add.s32 	%r603, %r1111, 5;
	ld.global.u32 	%r604, [%rd232+20];
	setp.eq.s32 	%p142, %r604, %r219;
	selp.b32 	%r605, %r603, %r602, %p142;
	add.s32 	%r606, %r1111, 6;
	ld.global.u32 	%r607, [%rd232+24];
	setp.eq.s32 	%p143, %r607, %r219;
	selp.b32 	%r608, %r606, %r605, %p143;
	add.s32 	%r609, %r1111, 7;
	ld.global.u32 	%r610, [%rd232+28];
	setp.eq.s32 	%p144, %r610, %r219;
	selp.b32 	%r1119, %r609, %r608, %p144;
	add.s32 	%r1111, %r1111, 8;
$L__BB0_281:
	setp.eq.s32 	%p145, %r210, 0;
	@%p145 bra 	$L__BB0_288;
	setp.lt.u32 	%p146, %r211, 3;
	@%p146 bra 	$L__BB0_284;
	mul.wide.u32 	%rd233, %r1111, 4;
	add.s64 	%rd234, %rd1, %rd233;
	ld.global.u32 	%r612, [%rd234];
	setp.eq.s32 	%p147, %r612, %r219;
	selp.b32 	%r613, %r1111, %r1119, %p147;
	add.s32 	%r614, %r1111, 1;
	ld.global.u32 	%r615, [%rd234+4];
	setp.eq.s32 	%p148, %r615, %r219;
	selp.b32 	%r616, %r614, %r613, %p148;
	add.s32 	%r617, %r1111, 2;
	ld.global.u32 	%r618, [%rd234+8];
	setp.eq.s32 	%p149, %r618, %r219;
	selp.b32 	%r619, %r617, %r616, %p149;
	add.s32 	%r620, %r1111, 3;
	ld.global.u32 	%r621, [%rd234+12];
	setp.eq.s32 	%p150, %r621, %r219;
	selp.b32 	%r1119, %r620, %r619, %p150;
	add.s32 	%r1111, %r1111, 4;
$L__BB0_284:
	setp.eq.s32 	%p151, %r213, 0;
	@%p151 bra 	$L__BB0_288;
	setp.eq.s32 	%p152, %r213, 1;
	mul.wide.u32 	%rd235, %r1111, 4;
	add.s64 	%rd129, %rd1, %rd235;
	ld.global.u32 	%r622, [%rd129];
	setp.eq.s32 	%p153, %r622, %r219;
	selp.b32 	%r1119, %r1111, %r1119, %p153;
	@%p152 bra 	$L__BB0_288;
	setp.eq.s32 	%p154, %r213, 2;
	add.s32 	%r623, %r1111, 1;
	ld.global.u32 	%r624, [%rd129+4];
	setp.eq.s32 	%p155, %r624, %r219;
	selp.b32 	%r1119, %r623, %r1119, %p155;
	@%p154 bra 	$L__BB0_288;
	add.s32 	%r625, %r1111, 2;
	ld.global.u32 	%r626, [%rd129+8];
	setp.eq.s32 	%p156, %r626, %r219;
	selp.b32 	%r1119, %r625, %r1119, %p156;
$L__BB0_288:
	mul.wide.s32 	%rd236, %r1119, 4;
	add.s64 	%rd237, %rd3, %rd236;
	ld.global.u32 	%r297, [%rd237];
	ld.global.u32 	%r298, [%rd237+4];
	sub.s32 	%r627, %r298, %r297;
	cvt.rn.f32.s32 	%f7, %r627;
	mul.f32 	%f8, %f7, 0f3B800000;
	cvt.rpi.f32.f32 	%f9, %f8;
	cvt.rzi.s32.f32 	%r299, %f9;
	setp.lt.s32 	%p157, %r299, 1;
	@%p157 bra 	$L__BB0_305;
	not.b32 	%r629, %r297;
	add.s32 	%r300, %r298, %r629;
	mov.b32 	%r1120, 0;
$L__BB0_290:
	shl.b32 	%r630, %r1120, 8;
	add.s32 	%r302, %r630, %r1;
	setp.gt.s32 	%p158, %r302, %r300;
	@%p158 bra 	$L__BB0_304;
	add.s32 	%r631, %r302, %r297;
	mul.wide.s32 	%rd239, %r631, 4;
	add.s64 	%rd240, %rd2, %rd239;
	ld.global.u32 	%r632, [%rd240];
	setp.lt.s32 	%p159, %r632, %r220;
	setp.gt.s32 	%p160, %r632, %r221;
	or.pred  	%p161, %p159, %p160;
	mov.b64 	%rd238, 0;
	mov.u64 	%rd443, %rd238;
	@%p161 bra 	$L__BB0_303;
	setp.eq.s32 	%p162, %r632, %r220;
	setp.eq.s32 	%p163, %r632, %r221;
	or.pred  	%p164, %p162, %p163;
	mov.b64 	%rd241, 1;
	mov.u64 	%rd443, %rd241;
	@%p164 bra 	$L__BB0_303;
	mov.b32 	%r1123, 1;
	mov.b32 	%r1124, 254;
$L__BB0_294:
	add.s32 	%r635, %r1124, %r1123;
	shr.u32 	%r636, %r635, 31;
	add.s32 	%r637, %r635, %r636;
	shr.s32 	%r306, %r637, 1;
	shl.b32 	%r638, %r306, 2;
	mov.u32 	%r639, _ZZ13Find_TrianglePiS_S_iiiiS_E3neb;
	add.s32 	%r640, %r639, %r638;
	ld.shared.u32 	%r307, [%r640];
	setp.ge.s32 	%p165, %r307, %r632;
	@%p165 bra 	$L__BB0_299;
	add.s32 	%r1123, %r306, 1;
	bra.uni 	$L__BB0_302;
$L__BB0_296:
	setp.le.s32 	%p114, %r269, %r219;
	@%p114 bra 	$L__BB0_288;
	add.s32 	%r1103, %r1119, -1;
$L__BB0_298:
	setp.gt.s32 	%p115, %r1104, %r1103;
	@%p115 bra 	$L__BB0_274;
	bra.uni 	$L__BB0_272;
$L__BB0_299:
	setp.le.s32 	%p166, %r307, %r632;
	@%p166 bra 	$L__BB0_301;
	add.s32 	%r1124, %r306, -1;
	bra.uni 	$L__BB0_302;
$L__BB0_301:
	setp.eq.s32 	%p167, %r307, %r632;
	mov.u64 	%rd443, %rd241;
	@%p167 bra 	$L__BB0_303;
$L__BB0_302:
	setp.le.s32 	%p168, %r1123, %r1124;
	mov.u64 	%rd443, %rd238;
	@%p168 bra 	$L__BB0_294;
$L__BB0_303:
	add.s64 	%rd376, %rd443, %rd376;
$L__BB0_304:
	add.s32 	%r1120, %r1120, 1;
	setp.ne.s32 	%p169, %r1120, %r299;
	@%p169 bra 	$L__BB0_290;
$L__BB0_305:
	add.s32 	%r1083, %r265, 1;
	setp.ne.s32 	%p170, %r265, %r264;
	@%p170 bra 	$L__BB0_271;
$L__BB0_306:
	bar.sync 	0;
	add.s32 	%r1150, %r1150, -256;
	bra.uni 	$L__BB0_393;
$L__BB0_307:
	setp.gt.s32 	%p5, %r216, %r400;
	@%p5 bra 	$L__BB0_309;
	ld.shared.u32 	%r408, [_ZZ13Find_TrianglePiS_S_iiiiS_E5start];
	add.s32 	%r409, %r408, %r216;
	mul.wide.s32 	%rd185, %r409, 4;
	add.s64 	%rd186, %rd2, %rd185;
	ld.global.u32 	%r410, [%rd186];
	st.shared.u32 	[%r206], %r410;
$L__BB0_309:
	bar.sync 	0;
	ld.shared.u32 	%r1125, [_ZZ13Find_TrianglePiS_S_iiiiS_E5start];
	ld.shared.u32 	%r316, [_ZZ13Find_TrianglePiS_S_iiiiS_E3end];
	setp.gt.s32 	%p6, %r1125, %r316;
	@%p6 bra 	$L__BB0_393;
	shl.b32 	%r411, %r1081, 2;
	mov.u32 	%r412, _ZZ13Find_TrianglePiS_S_iiiiS_E3neb;
	add.s32 	%r413, %r412, %r411;
	ld.shared.u32 	%r317, [%r413];
	ld.shared.u32 	%r318, [_ZZ13Find_TrianglePiS_S_iiiiS_E3neb];
	shl.b32 	%r414, %r1150, 2;
	add.s32 	%r319, %r412, %r414;
$L__BB0_311:
	mov.u32 	%r320, %r1125;
	setp.lt.s32 	%p7, %r393, 0;
	@%p7 bra 	$L__BB0_315;
	mov.b32 	%r1127, 0;
	mov.u32 	%r1126, %r393;
$L__BB0_313:
	add.s32 	%r416, %r1126, %r1127;
	shr.u32 	%r1142, %r416, 1;
	mul.wide.u32 	%rd187, %r1142, 4;
	add.s64 	%rd188, %rd1, %rd187;
	ld.global.u32 	%r324, [%rd188];
	setp.ge.s32 	%p8, %r324, %r317;
	@%p8 bra 	$L__BB0_339;
	add.s32 	%r1127, %r1142, 1;
	bra.uni 	$L__BB0_341;
$L__BB0_315:
	setp.le.s32 	%p11, %r394, %r393;
	mov.b32 	%r1142, 0;
	@%p11 bra 	$L__BB0_329;
	setp.lt.u32 	%p12, %r207, 15;
	mov.b32 	%r1142, 0;
	mov.u32 	%r1134, %r393;
	@%p12 bra 	$L__BB0_319;
	mov.b32 	%r1142, 0;
	mov.u32 	%r1134, %r393;
	mov.u32 	%r1132, %r1142;
$L__BB0_318:
	.pragma "nounroll";
	mul.wide.s32 	%rd189, %r1134, 4;
	add.s64 	%rd190, %rd1, %rd189;
	ld.global.u32 	%r421, [%rd190];
	setp.eq.s32 	%p13, %r421, %r317;
	selp.b32 	%r422, %r1134, %r1142, %p13;
	add.s32 	%r423, %r1134, 1;
	ld.global.u32 	%r424, [%rd190+4];
	setp.eq.s32 	%p14, %r424, %r317;
	selp.b32 	%r425, %r423, %r422, %p14;
	add.s32 	%r426, %r1134, 2;
	ld.global.u32 	%r427, [%rd190+8];
	setp.eq.s32 	%p15, %r427, %r317;
	selp.b32 	%r428, %r426, %r425, %p15;
	add.s32 	%r429, %r1134, 3;
	ld.global.u32 	%r430, [%rd190+12];
	setp.eq.s32 	%p16, %r430, %r317;
	selp.b32 	%r431, %r429, %r428, %p16;
	add.s32 	%r432, %r1134, 4;
	ld.global.u32 	%r433, [%rd190+16];
	setp.eq.s32 	%p17, %r433, %r317;
	selp.b32 	%r434, %r432, %r431, %p17;
	add.s32 	%r435, %r1134, 5;
	ld.global.u32 	%r436, [%rd190+20];
	setp.eq.s32 	%p18, %r436, %r317;
	selp.b32 	%r437, %r435, %r434, %p18;
	add.s32 	%r438, %r1134, 6;
	ld.global.u32 	%r439, [%rd190+24];
	setp.eq.s32 	%p19, %r439, %r317;
	selp.b32 	%r440, %r438, %r437, %p19;
	add.s32 	%r441, %r1134, 7;
	ld.global.u32 	%r442, [%rd190+28];
	setp.eq.s32 	%p20, %r442, %r317;
	selp.b32 	%r443, %r441, %r440, %p20;
	add.s32 	%r444, %r1134, 8;
	ld.global.u32 	%r445, [%rd190+32];
	setp.eq.s32 	%p21, %r445, %r317;
	selp.b32 	%r446, %r444, %r443, %p21;
	add.s32 	%r447, %r1134, 9;
	ld.global.u32 	%r448, [%rd190+36];
	setp.eq.s32 	%p22, %r448, %r317;
	selp.b32 	%r449, %r447, %r446, %p22;
	add.s32 	%r450, %r1134, 10;
	ld.global.u32 	%r451, [%rd190+40];
	setp.eq.s32 	%p23, %r451, %r317;
	selp.b32 	%r452, %r450, %r449, %p23;
	add.s32 	%r453, %r1134, 11;
	ld.global.u32 	%r454, [%rd190+44];
	setp.eq.s32 	%p24, %r454, %r317;
	selp.b32 	%r455, %r453, %r452, %p24;
	add.s32 	%r456, %r1134, 12;
	ld.global.u32 	%r457, [%rd190+48];
	setp.eq.s32 	%p25, %r457, %r317;
	selp.b32 	%r458, %r456, %r455, %p25;
	add.s32 	%r459, %r1134, 13;
	ld.global.u32 	%r460, [%rd190+52];
	setp.eq.s32 	%p26, %r460, %r317;
	selp.b32 	%r461, %r459, %r458, %p26;
	add.s32 	%r462, %r1134, 14;
	ld.global.u32 	%r463, [%rd190+56];
	setp.eq.s32 	%p27, %r463, %r317;
	selp.b32 	%r464, %r462, %r461, %p27;
	add.s32 	%r465, %r1134, 15;
	ld.global.u32 	%r466, [%rd190+60];
	setp.eq.s32 	%p28, %r466, %r317;
	selp.b32 	%r1142, %r465, %r464, %p28;
	add.s32 	%r1134, %r1134, 16;
	add.s32 	%r1132, %r1132, 16;
	setp.ne.s32 	%p29, %r1132, %r212;
	@%p29 bra 	$L__BB0_318;
$L__BB0_319:
	setp.eq.s32 	%p30, %r208, 0;
	@%p30 bra 	$L__BB0_329;
	setp.lt.u32 	%p31, %r209, 7;
	@%p31 bra 	$L__BB0_322;
	mul.wide.s32 	%rd191, %r1134, 4;
	add.s64 	%rd192, %rd1, %rd191;
	ld.global.u32 	%r468, [%rd192];
	setp.eq.s32 	%p32, %r468, %r317;
	selp.b32 	%r469, %r1134, %r1142, %p32;
	add.s32 	%r470, %r1134, 1;
	ld.global.u32 	%r471, [%rd192+4];
	setp.eq.s32 	%p33, %r471, %r317;
	selp.b32 	%r472, %r470, %r469, %p33;
	add.s32 	%r473, %r1134, 2;
	ld.global.u32 	%r474, [%rd192+8];
	setp.eq.s32 	%p34, %r474, %r317;
	selp.b32 	%r475, %r473, %r472, %p34;
	add.s32 	%r476, %r1134, 3;
	ld.global.u32 	%r477, [%rd192+12];
	setp.eq.s32 	%p35, %r477, %r317;
	selp.b32 	%r478, %r476, %r475, %p35;
	add.s32 	%r479, %r1134, 4;
	ld.global.u32 	%r480, [%rd192+16];
	setp.eq.s32 	%p36, %r480, %r317;
	selp.b32 	%r481, %r479, %r478, %p36;
	add.s32 	%r482, %r1134, 5;
	ld.global.u32 	%r483, [%rd192+20];
	setp.eq.s32 	%p37, %r483, %r317;
	selp.b32 	%r484, %r482, %r481, %p37;
	add.s32 	%r485, %r1134, 6;
	ld.global.u32 	%r486, [%rd192+24];
	setp.eq.s32 	%p38, %r486, %r317;
	selp.b32 	%r487, %r485, %r484, %p38;
	add.s32 	%r488, %r1134, 7;
	ld.global.u32 	%r489, [%rd192+28];
	setp.eq.s32 	%p39, %r489, %r317;
	selp.b32 	%r1142, %r488, %r487, %p39;
	add.s32 	%r1134, %r1134, 8;
$L__BB0_322:
	setp.eq.s32 	%p40, %r210, 0;
	@%p40 bra 	$L__BB0_329;
	setp.lt.u32 	%p41, %r211, 3;
	@%p41 bra 	$L__BB0_325;
	mul.wide.s32 	%rd193, %r1134, 4;
	add.s64 	%rd194, %rd1, %rd193;
	ld.global.u32 	%r491, [%rd194];
	setp.eq.s32 	%p42, %r491, %r317;
	selp.b32 	%r492, %r1134, %r1142, %p42;
	add.s32 	%r493, %r1134, 1;
	ld.global.u32 	%r494, [%rd194+4];
	setp.eq.s32 	%p43, %r494, %r317;
	selp.b32 	%r495, %r493, %r492, %p43;
	add.s32 	%r496, %r1134, 2;
	ld.global.u32 	%r497, [%rd194+8];
	setp.eq.s32 	%p44, %r497, %r317;
	selp.b32 	%r498, %r496, %r495, %p44;
	add.s32 	%r499, %r1134, 3;
	ld.global.u32 	%r500, [%rd194+12];
	setp.eq.s32 	%p45, %r500, %r317;
	selp.b32 	%r1142, %r499, %r498, %p45;
	add.s32 	%r1134, %r1134, 4;
$L__BB0_325:
	setp.eq.s32 	%p46, %r213, 0;
	@%p46 bra 	$L__BB0_329;
	setp.eq.s32 	%p47, %r213, 1;
	mul.wide.s32 	%rd195, %r1134, 4;
	add.s64 	%rd137, %rd1, %rd195;
	ld.global.u32 	%r501, [%rd137];
	setp.eq.s32 	%p48, %r501, %r317;
	selp.b32 	%r1142, %r1134, %r1142, %p48;
	@%p47 bra 	$L__BB0_329;
	setp.eq.s32 	%p49, %r213, 2;
	add.s32 	%r502, %r1134, 1;
	ld.global.u32 	%r503, [%rd137+4];
	setp.eq.s32 	%p50, %r503, %r317;
	selp.b32 	%r1142, %r502, %r1142, %p50;
	@%p49 bra 	$L__BB0_329;
	add.s32 	%r504, %r1134, 2;
	ld.global.u32 	%r505, [%rd137+8];
	setp.eq.s32 	%p51, %r505, %r317;
	selp.b32 	%r1142, %r504, %r1142, %p51;
$L__BB0_329:
	mul.wide.s32 	%rd196, %r1142, 4;
	add.s64 	%rd197, %rd3, %rd196;
	ld.global.u32 	%r352, [%rd197];
	ld.global.u32 	%r506, [%rd197+4];
	not.b32 	%r507, %r352;
	add.s32 	%r353, %r506, %r507;
	sub.s32 	%r508, %r506, %r352;
	cvt.rn.f32.s32 	%f4, %r508;
	mul.f32 	%f5, %f4, 0f3B800000;
	cvt.rpi.f32.f32 	%f6, %f5;
	cvt.rzi.s32.f32 	%r354, %f6;
	setp.lt.s32 	%p52, %r354, 1;
	@%p52 bra 	$L__BB0_392;
	setp.lt.s32 	%p53, %r1150, 2;
	@%p53 bra 	$L__BB0_342;
	mov.b32 	%r1145, 0;
$L__BB0_332:
	shl.b32 	%r510, %r1145, 8;
	add.s32 	%r377, %r510, %r1;
	setp.gt.s32 	%p54, %r377, %r353;
	@%p54 bra 	$L__BB0_391;
	add.s32 	%r511, %r377, %r352;
	mul.wide.s32 	%rd199, %r511, 4;
	add.s64 	%rd200, %rd2, %rd199;
	ld.global.u32 	%r378, [%rd200];
	setp.lt.s32 	%p55, %r378, %r318;
	mov.b64 	%rd198, 0;
	mov.u64 	%rd465, %rd198;
	@%p55 bra 	$L__BB0_390;
	ld.shared.u32 	%r379, [%r319];
	setp.gt.s32 	%p56, %r378, %r379;
	@%p56 bra 	$L__BB0_390;
	setp.eq.s32 	%p57, %r378, %r318;
	setp.eq.s32 	%p58, %r378, %r379;
	or.pred  	%p59, %p57, %p58;
	mov.b64 	%rd202, 1;
	mov.u64 	%rd465, %rd202;
	@%p59 bra 	$L__BB0_390;
	add.s32 	%r1149, %r1150, -1;
	mov.b32 	%r1148, 1;
$L__BB0_337:
	add.s32 	%r513, %r1149, %r1148;
	shr.u32 	%r514, %r513, 31;
	add.s32 	%r515, %r513, %r514;
	shr.s32 	%r383, %r515, 1;
	shl.b32 	%r516, %r383, 2;
	mov.u32 	%r517, _ZZ13Find_TrianglePiS_S_iiiiS_E3neb;
	add.s32 	%r518, %r517, %r516;
	ld.shared.u32 	%r384, [%r518];
	setp.ge.s32 	%p60, %r384, %r378;
	@%p60 bra 	$L__BB0_386;
	add.s32 	%r1148, %r383, 1;
	bra.uni 	$L__BB0_389;
$L__BB0_339:
	setp.le.s32 	%p9, %r324, %r317;
	@%p9 bra 	$L__BB0_329;
	add.s32 	%r1126, %r1142, -1;
$L__BB0_341:
	setp.gt.s32 	%p10, %r1127, %r1126;
	@%p10 bra 	$L__BB0_315;
	bra.uni 	$L__BB0_313;
$L__BB0_342:
	and.b32  	%r355, %r354, 3;
	setp.lt.u32 	%p65, %r354, 4;
	mov.b32 	%r1144, 0;
	@%p65 bra 	$L__BB0_365;
	and.b32  	%r1144, %r354, 2147483644;
	mov.b32 	%r1143, 0;
$L__BB0_344:
	shl.b32 	%r521, %r1143, 8;
	add.s32 	%r358, %r521, %r1;
	setp.gt.s32 	%p66, %r358, %r353;
	add.s32 	%r522, %r358, %r352;
	mul.wide.s32 	%rd206, %r522, 4;
	add.s64 	%rd139, %rd2, %rd206;
	@%p66 bra 	$L__BB0_349;
	ld.global.u32 	%r359, [%rd139];
	setp.lt.s32 	%p67, %r359, %r318;
	mov.b64 	%rd449, 0;
	@%p67 bra 	$L__BB0_348;
	ld.shared.u32 	%r360, [%r319];
	setp.gt.s32 	%p68, %r359, %r360;
	@%p68 bra 	$L__BB0_348;
	setp.eq.s32 	%p69, %r359, %r318;
	setp.eq.s32 	%p70, %r359, %r360;
	or.pred  	%p71, %p69, %p70;
	selp.u64 	%rd449, 1, 0, %p71;
$L__BB0_348:
	add.s64 	%rd376, %rd449, %rd376;
$L__BB0_349:
	add.s32 	%r523, %r358, 256;
	setp.gt.s32 	%p72, %r523, %r353;
	@%p72 bra 	$L__BB0_354;
	ld.global.u32 	%r361, [%rd139+1024];
	setp.lt.s32 	%p73, %r361, %r318;
	mov.b64 	%rd451, 0;
	@%p73 bra 	$L__BB0_353;
	ld.shared.u32 	%r362, [%r319];
	setp.gt.s32 	%p74, %r361, %r362;
	@%p74 bra 	$L__BB0_353;
	setp.eq.s32 	%p75, %r361, %r318;
	setp.eq.s32 	%p76, %r361, %r362;
	or.pred  	%p77, %p75, %p76;
	selp.u64 	%rd451, 1, 0, %p77;
$L__BB0_353:
	add.s64 	%rd376, %rd451, %rd376;
$L__BB0_354:
	add.s32 	%r524, %r358, 512;
	setp.gt.s32 	%p78, %r524, %r353;
	@%p78 bra 	$L__BB0_359;
	ld.global.u32 	%r363, [%rd139+2048];
	setp.lt.s32 	%p79, %r363, %r318;
	mov.b64 	%rd453, 0;
	@%p79 bra 	$L__BB0_358;
	ld.shared.u32 	%r364, [%r319];
	setp.gt.s32 	%p80, %r363, %r364;
	@%p80 bra 	$L__BB0_358;
	setp.eq.s32 	%p81, %r363, %r318;
	setp.eq.s32 	%p82, %r363, %r364;
	or.pred  	%p83, %p81, %p82;
	selp.u64 	%rd453, 1, 0, %p83;
$L__BB0_358:
	add.s64 	%rd376, %rd453, %rd376;
$L__BB0_359:
	add.s32 	%r525, %r358, 768;
	setp.gt.s32 	%p84, %r525, %r353;
	@%p84 bra 	$L__BB0_364;
	ld.global.u32 	%r365, [%rd139+3072];
	setp.lt.s32 	%p85, %r365, %r318;
	mov.b64 	%rd455, 0;
	@%p85 bra 	$L__BB0_363;
	ld.shared.u32 	%r366, [%r319];
	setp.gt.s32 	%p86, %r365, %r366;
	@%p86 bra 	$L__BB0_363;
	setp.eq.s32 	%p87, %r365, %r318;
	setp.eq.s32 	%p88, %r365, %r366;
	or.pred  	%p89, %p87, %p88;
	selp.u64 	%rd455, 1, 0, %p89;
$L__BB0_363:
	add.s64 	%rd376, %rd455, %rd376;
$L__BB0_364:
	add.s32 	%r1143, %r1143, 4;
	setp.ne.s32 	%p90, %r1143, %r1144;
	@%p90 bra 	$L__BB0_344;
$L__BB0_365:
	setp.eq.s32 	%p91, %r355, 0;
	@%p91 bra 	$L__BB0_392;
	shl.b32 	%r526, %r1144, 8;
	add.s32 	%r369, %r526, %r1;
	setp.gt.s32 	%p92, %r369, %r353;
	add.s32 	%r527, %r369, %r352;
	mul.wide.s32 	%rd215, %r527, 4;
	add.s64 	%rd158, %rd2, %rd215;
	@%p92 bra 	$L__BB0_372;
	ld.global.u32 	%r370, [%rd158];
	setp.lt.s32 	%p93, %r370, %r318;
	mov.b64 	%rd459, 0;
	@%p93 bra 	$L__BB0_371;
	ld.shared.u32 	%r371, [%r319];
	setp.gt.s32 	%p94, %r370, %r371;
	@%p94 bra 	$L__BB0_371;
	setp.eq.s32 	%p95, %r370, %r318;
	mov.b64 	%rd459, 1;
	@%p95 bra 	$L__BB0_371;
	setp.eq.s32 	%p96, %r370, %r371;
	selp.u64 	%rd459, 1, 0, %p96;
$L__BB0_371:
	add.s64 	%rd376, %rd459, %rd376;
$L__BB0_372:
	setp.eq.s32 	%p97, %r355, 1;
	@%p97 bra 	$L__BB0_392;
	add.s32 	%r528, %r369, 256;
	setp.gt.s32 	%p98, %r528, %r353;
	@%p98 bra 	$L__BB0_379;
	ld.global.u32 	%r372, [%rd158+1024];
	setp.lt.s32 	%p99, %r372, %r318;
	mov.b64 	%rd461, 0;
	@%p99 bra 	$L__BB0_378;
	ld.shared.u32 	%r373, [%r319];
	setp.gt.s32 	%p100, %r372, %r373;
	@%p100 bra 	$L__BB0_378;
	setp.eq.s32 	%p101, %r372, %r318;
	mov.b64 	%rd461, 1;
	@%p101 bra 	$L__BB0_378;
	setp.eq.s32 	%p102, %r372, %r373;
	selp.u64 	%rd461, 1, 0, %p102;
$L__BB0_378:
	add.s64 	%rd376, %rd461, %rd376;
$L__BB0_379:
	setp.eq.s32 	%p103, %r355, 2;
	@%p103 bra 	$L__BB0_392;
	add.s32 	%r529, %r369, 512;
	setp.gt.s32 	%p104, %r529, %r353;
	@%p104 bra 	$L__BB0_392;
	ld.global.u32 	%r374, [%rd158+2048];
	setp.lt.s32 	%p105, %r374, %r318;
	mov.b64 	%rd463, 0;
	@%p105 bra 	$L__BB0_385;
	ld.shared.u32 	%r375, [%r319];
	setp.gt.s32 	%p106, %r374, %r375;
	@%p106 bra 	$L__BB0_385;
	setp.eq.s32 	%p107, %r374, %r318;
	mov.b64 	%rd463, 1;
	@%p107 bra 	$L__BB0_385;
	setp.eq.s32 	%p108, %r374, %r375;
	selp.u64 	%rd463, 1, 0, %p108;
$L__BB0_385:
	add.s64 	%rd376, %rd463, %rd376;
	bra.uni 	$L__BB0_392;
$L__BB0_386:
	setp.le.s32 	%p61, %r384, %r378;
	@%p61 bra 	$L__BB0_388;
	add.s32 	%r1149, %r383, -1;
	bra.uni 	$L__BB0_389;
$L__BB0_388:
	setp.eq.s32 	%p62, %r384, %r378;
	mov.u64 	%rd465, %rd202;
	@%p62 bra 	$L__BB0_390;
$L__BB0_389:
	setp.le.s32 	%p63, %r1148, %r1149;
	mov.u64 	%rd465, %rd198;
	@%p63 bra 	$L__BB0_337;
$L__BB0_390:
	add.s64 	%rd376, %rd465, %rd376;
$L__BB0_391:
	add.s32 	%r1145, %r1145, 1;
	setp.ne.s32 	%p64, %r1145, %r354;
	@%p64 bra 	$L__BB0_332;
$L__BB0_392:
	add.s32 	%r1125, %r320, 1;
	setp.ne.s32 	%p109, %r320, %r316;
	@%p109 bra 	$L__BB0_311;
$L__BB0_393:
	bar.sync 	0;
	add.s32 	%r1081, %r1081, 1;
	setp.ne.s32 	%p226, %r1081, %r205;
	@%p226 bra 	$L__BB0_235;
$L__BB0_394:
	ld.param.u64 	%rd371, [_Z13Find_TrianglePiS_S_iiiiS__param_7];
	cvta.to.global.u64 	%rd370, %rd371;
	cvt.u32.u64 	%r1020, %rd376;
	atom.global.add.u32 	%r1021, [%rd370], %r1020;
	ret;

}


// ===== COMPILED SASS (sm_100) =====

	.target	sm_100

	.elftype	@"ET_EXEC"


//--------------------- .note.nv.tkinfo           --------------------------
	.section	.note.nv.tkinfo,"",@"SHT_NOTE"
	.sectionflags	@"SHF_NOTE_NV_TKINFO"
	.tkinfo
        /*0018*/ 	.word	0x00000002
        /*0030*/ 	.string	""
        /*0030*/ 	.string	"ptxas"
        /*0030*/ 	.string	"Cuda compilation tools, release 13.0, V13.0.88"
        /*0030*/ 	.string	"Build cuda_13.0.r13.0/compiler.36424714_0"
        /*0030*/ 	.string	"-arch sm_100 -m 64 "



//--------------------- .note.nv.cuinfo           --------------------------
	.section	.note.nv.cuinfo,"",@"SHT_NOTE"
	.sectionflags	@"SHF_NOTE_NV_CUINFO"
        /*0018*/ 	.short	0x0002
        /*001a*/ 	.short	0x0064
        /*001c*/ 	.short	0x0082
	.zero		2


//--------------------- .nv.info                  --------------------------
	.section	.nv.info,"",@"SHT_CUDA_INFO"
	.align	4


	//----- nvinfo : EIATTR_REGCOUNT
	.align		4
        /*0000*/ 	.byte	0x04, 0x2f
        /*0002*/ 	.short	(.L_1 - .L_0)
	.align		4
.L_0:
        /*0004*/ 	.word	index@(_Z13Find_TrianglePiS_S_iiiiS_)
        /*0008*/ 	.word	0x00000020


	//----- nvinfo : EIATTR_FRAME_SIZE
	.align		4
.L_1:
        /*000c*/ 	.byte	0x04, 0x11
        /*000e*/ 	.short	(.L_3 - .L_2)
	.align		4
.L_2:
        /*0010*/ 	.word	index@(_Z13Find_TrianglePiS_S_iiiiS_)
        /*0014*/ 	.word	0x00000000


	//----- nvinfo : EIATTR_MIN_STACK_SIZE
	.align		4
.L_3:
        /*0018*/ 	.byte	0x04, 0x12
        /*001a*/ 	.short	(.L_5 - .L_4)
	.align		4
.L_4:
        /*001c*/ 	.word	index@(_Z13Find_TrianglePiS_S_iiiiS_)
        /*0020*/ 	.word	0x00000000
.L_5:


//--------------------- .nv.compat                --------------------------
	.section	.nv.compat,"",@"SHT_CUDA_COMPAT_INFO"
	.align	4
        /*0000*/ 	.byte	0x02, 0x09, 0x00, 0x00, 0x02, 0x02, 0x01, 0x00, 0x02, 0x05, 0x05, 0x00, 0x03, 0x07, 0x01, 0x01
        /*0010*/ 	.byte	0x02, 0x03, 0x00, 0x00, 0x02, 0x06, 0x01, 0x00, 0x04, 0x0b, 0x08, 0x00, 0x09, 0x00, 0x00, 0x00
        /*0020*/ 	.byte	0x00, 0x00, 0x00, 0x00


//--------------------- .nv.info._Z13Find_TrianglePiS_S_iiiiS_ --------------------------
	.section	.nv.info._Z13Find_TrianglePiS_S_iiiiS_,"",@"SHT_CUDA_INFO"
	.sectionflags	@""
	.align	4


	//----- nvinfo : EIATTR_CUDA_API_VERSION
	.align		4
        /*0000*/ 	.byte	0x04, 0x37
        /*0002*/ 	.short	(.L_7 - .L_6)
.L_6:
        /*0004*/ 	.word	0x00000082


	//----- nvinfo : EIATTR_KPARAM_INFO
	.align		4
.L_7:
        /*0008*/ 	.byte	0x04, 0x17
        /*000a*/ 	.short	(.L_9 - .L_8)
.L_8:
        /*000c*/ 	.word	0x00000000
        /*0010*/ 	.short	0x0007
        /*0012*/ 	.short	0x0028
        /*0014*/ 	.byte	0x00, 0xf5, 0x21, 0x00


	//----- nvinfo : EIATTR_KPARAM_INFO
	.align		4
.L_9:
        /*0018*/ 	.byte	0x04, 0x17
        /*001a*/ 	.short	(.L_11 - .L_10)
.L_10:
        /*001c*/ 	.word	0x00000000
        /*0020*/ 	.short	0x0006
        /*0022*/ 	.short	0x0024
        /*0024*/ 	.byte	0x00, 0xf0, 0x11, 0x00


	//----- nvinfo : EIATTR_KPARAM_INFO
	.align		4
.L_11:
        /*0028*/ 	.byte	0x04, 0x17
        /*002a*/ 	.short	(.L_13 - .L_12)
.L_12:
        /*002c*/ 	.word	0x00000000
        /*0030*/ 	.short	0x0005
        /*0032*/ 	.short	0x0020
        /*0034*/ 	.byte	0x00, 0xf0, 0x11, 0x00


	//----- nvinfo : EIATTR_KPARAM_INFO
	.align		4
.L_13:
        /*0038*/ 	.byte	0x04, 0x17
        /*003a*/ 	.short	(.L_15 - .L_14)
.L_14:
        /*003c*/ 	.word	0x00000000
        /*0040*/ 	.short	0x0004
        /*0042*/ 	.short	0x001c
        /*0044*/ 	.byte	0x00, 0xf0, 0x11, 0x00


	//----- nvinfo : EIATTR_KPARAM_INFO
	.align		4
.L_15:
        /*0048*/ 	.byte	0x04, 0x17
        /*004a*/ 	.short	(.L_17 - .L_16)
.L_16:
        /*004c*/ 	.word	0x00000000
        /*0050*/ 	.short	0x0003
        /*0052*/ 	.short	0x0018
        /*0054*/ 	.byte	0x00, 0xf0, 0x11, 0x00


	//----- nvinfo : EIATTR_KPARAM_INFO
	.align		4
.L_17:
        /*0058*/ 	.byte	0x04, 0x17
        /*005a*/ 	.short	(.L_19 - .L_18)
.L_18:
        /*005c*/ 	.word	0x00000000
        /*0060*/ 	.short	0x0002
        /*0062*/ 	.short	0x0010
        /*0064*/ 	.byte	0x00, 0xf5, 0x21, 0x00


	//----- nvinfo : EIATTR_KPARAM_INFO
	.align		4
.L_19:
        /*0068*/ 	.byte	0x04, 0x17
        /*006a*/ 	.short	(.L_21 - .L_20)
.L_20:
        /*006c*/ 	.word	0x00000000
        /*0070*/ 	.short	0x0001
        /*0072*/ 	.short	0x0008
        /*0074*/ 	.byte	0x00, 0xf5, 0x21, 0x00


	//----- nvinfo : EIATTR_KPARAM_INFO
	.align		4
.L_21:
        /*0078*/ 	.byte	0x04, 0x17
        /*007a*/ 	.short	(.L_23 - .L_22)
.L_22:
        /*007c*/ 	.word	0x00000000
        /*0080*/ 	.short	0x0000
        /*0082*/ 	.short	0x0000
        /*0084*/ 	.byte	0x00, 0xf5, 0x21, 0x00


	//----- nvinfo : EIATTR_SPARSE_MMA_MASK
	.align		4
.L_23:
        /*0088*/ 	.byte	0x03, 0x50
        /*008a*/ 	.short	0x0000


	//----- nvinfo : EIATTR_MAXREG_COUNT
	.align		4
        /*008c*/ 	.byte	0x03, 0x1b
        /*008e*/ 	.short	0x00ff


	//----- nvinfo : EIATTR_NUM_BARRIERS
	.align		4
        /*0090*/ 	.byte	0x02, 0x4c
        /*0092*/ 	.byte	0x01
	.zero		1


	//----- nvinfo : EIATTR_MERCURY_ISA_VERSION
	.align		4
        /*0094*/ 	.byte	0x03, 0x5f
        /*0096*/ 	.short	0x0101


	//----- nvinfo : EIATTR_UNUSED_LOAD_BYTE_OFFSET
	.align		4
        /*0098*/ 	.byte	0x04, 0x44
        /*009a*/ 	.short	(.L_25 - .L_24)


	//   ....[0]....
.L_24:
        /*009c*/ 	.word	0x000042b0
        /*00a0*/ 	.word	0x00000fff


	//   ....[1]....
        /*00a4*/ 	.word	0x00005eb0
        /*00a8*/ 	.word	0x00000fff


	//----- nvinfo : EIATTR_INT_WARP_WIDE_INSTR_OFFSETS
	.align		4
.L_25:
        /*00ac*/ 	.byte	0x04, 0x31
        /*00ae*/ 	.short	(.L_27 - .L_26)


	//   ....[0]....
.L_26:
        /*00b0*/ 	.word	0x000076a0


	//   ....[1]....
        /*00b4*/ 	.word	0x000076c0


	//----- nvinfo : EIATTR_VRC_CTA_INIT_COUNT
	.align		4
.L_27:
        /*00b8*/ 	.byte	0x02, 0x4a
	.zero		1
	.zero		1


	//----- nvinfo : EIATTR_EXIT_INSTR_OFFSETS
	.align		4
        /*00bc*/ 	.byte	0x04, 0x1c
        /*00be*/ 	.short	(.L_29 - .L_28)


	//   ....[0]....
.L_28:
        /*00c0*/ 	.word	0x00007710


	//----- nvinfo : EIATTR_CRS_STACK_SIZE
	.align		4
.L_29:
        /*00c4*/ 	.byte	0x04, 0x1e
        /*00c6*/ 	.short	(.L_31 - .L_30)
.L_30:
        /*00c8*/ 	.word	0x00000000


	//----- nvinfo : EIATTR_CBANK_PARAM_SIZE
	.align		4
.L_31:
        /*00cc*/ 	.byte	0x03, 0x19
        /*00ce*/ 	.short	0x0030


	//----- nvinfo : EIATTR_PARAM_CBANK
	.align		4
        /*00d0*/ 	.byte	0x04, 0x0a
        /*00d2*/ 	.short	(.L_33 - .L_32)
	.align		4
.L_32:
        /*00d4*/ 	.word	index@(.nv.constant0._Z13Find_TrianglePiS_S_iiiiS_)
        /*00d8*/ 	.short	0x0380
        /*00da*/ 	.short	0x0030


	//----- nvinfo : EIATTR_SW_WAR
	.align		4
.L_33:
        /*00dc*/ 	.byte	0x04, 0x36
        /*00de*/ 	.short	(.L_35 - .L_34)
.L_34:
        /*00e0*/ 	.word	0x00000008
.L_35:


//--------------------- .nv.callgraph             --------------------------
	.section	.nv.callgraph,"",@"SHT_CUDA_CALLGRAPH"
	.align	4
	.sectionentsize	8
	.align		4
        /*0000*/ 	.word	0x00000000
	.align		4
        /*0004*/ 	.word	0xffffffff
	.align		4
        /*0008*/ 	.word	0x00000000
	.align		4
        /*000c*/ 	.word	0xfffffffe
	.align		4
        /*0010*/ 	.word	0x00000000
	.align		4
        /*0014*/ 	.word	0xfffffffd
	.align		4
        /*0018*/ 	.word	0x00000000
	.align		4
        /*001c*/ 	.word	0xfffffffc


//--------------------- .text._Z13Find_TrianglePiS_S_iiiiS_ --------------------------
	.section	.text._Z13Find_TrianglePiS_S_iiiiS_,"ax",@progbits
	.align	128
        .global         _Z13Find_TrianglePiS_S_iiiiS_
        .type           _Z13Find_TrianglePiS_S_iiiiS_,@function
        .size           _Z13Find_TrianglePiS_S_iiiiS_,(.L_x_240 - _Z13Find_TrianglePiS_S_iiiiS_)
        .other          _Z13Find_TrianglePiS_S_iiiiS_,@"STO_CUDA_ENTRY STV_DEFAULT"
_Z13Find_TrianglePiS_S_iiiiS_:
.text._Z13Find_TrianglePiS_S_iiiiS_:
[----:B------:R-:W-:Y:S01]  /*0000*/  LDC R1, c[0x0][0x37c] ;  /* 0x0000df00ff017b82 */ /* 0x000fe20000000800 */
[----:B------:R-:W0:Y:S07]  /*0010*/  S2R R3, SR_TID.X ;  /* 0x0000000000037919 */ /* 0x000e2e0000002100 */
[----:B------:R-:W1:Y:S01]  /*0020*/  S2UR UR11, SR_CgaCtaId ;  /* 0x00000000000b79c3 */ /* 0x000e620000008800 */
[----:B------:R-:W-:Y:S01]  /*0030*/  UMOV UR10, 0x400 ;  /* 0x00000400000a7882 */ /* 0x000fe20000000000 */
[----:B------:R-:W2:Y:S01]  /*0040*/  LDCU.64 UR8, c[0x0][0x358] ;  /* 0x00006b00ff0877ac */ /* 0x000ea20008000a00 */
[----:B------:R-:W-:Y:S01]  /*0050*/  BSSY.RECONVERGENT B0, `(.L_x_0) ;  /* 0x000000e000007945 */ /* 0x000fe20003800200 */
[----:B-1----:R-:W-:Y:S01]  /*0060*/  ULEA UR12, UR11, UR10, 0x18 ;  /* 0x0000000a0b0c7291 */ /* 0x002fe2000f8ec0ff */
[----:B0-----:R-:W-:-:S13]  /*0070*/  ISETP.NE.AND P0, PT, R3, RZ, PT ;  /* 0x000000ff0300720c */ /* 0x001fda0003f05270 */
[----:B--2---:R-:W-:Y:S05]  /*0080*/  @P0 BRA `(.L_x_1) ;  /* 0x0000000000280947 */ /* 0x004fea0003800000 */
[----:B------:R-:W0:Y:S01]  /*0090*/  S2R R7, SR_CTAID.X ;  /* 0x0000000000077919 */ /* 0x000e220000002500 */
[----:B------:R-:W0:Y:S02]  /*00a0*/  LDC.64 R4, c[0x0][0x388] ;  /* 0x0000e200ff047b82 */ /* 0x000e240000000a00 */
[----:B0-----:R-:W-:-:S05]  /*00b0*/  IMAD.WIDE.U32 R4, R7, 0x4, R4 ;  /* 0x0000000407047825 */ /* 0x001fca00078e0004 */
[----:B------:R-:W2:Y:S04]  /*00c0*/  LDG.E R7, desc[UR8][R4.64+0x4] ;  /* 0x0000040804077981 */ /* 0x000ea8000c1e1900 */
[----:B------:R-:W3:Y:S01]  /*00d0*/  LDG.E R6, desc[UR8][R4.64] ;  /* 0x0000000804067981 */ /* 0x000ee2000c1e1900 */
[----:B------:R-:W0:Y:S01]  /*00e0*/  S2UR UR5, SR_CgaCtaId ;  /* 0x00000000000579c3 */ /* 0x000e220000008800 */
[----:B------:R-:W-:Y:S02]  /*00f0*/  UMOV UR4, 0x400 ;  /* 0x0000040000047882 */ /* 0x000fe40000000000 */
[----:B0-----:R-:W-:Y:S01]  /*0100*/  ULEA UR4, UR5, UR4, 0x18 ;  /* 0x0000000405047291 */ /* 0x001fe2000f8ec0ff */
[----:B--2---:R-:W-:-:S08]  /*0110*/  VIADD R7, R7, 0xffffffff ;  /* 0xffffffff07077836 */ /* 0x004fd00000000000 */
[----:B---3--:R0:W-:Y:S03]  /*0120*/  STS.64 [UR4], R6 ;  /* 0x00000006ff007988 */ /* 0x0081e60008000a04 */
.L_x_1:
[----:B------:R-:W-:Y:S05]  /*0130*/  BSYNC.RECONVERGENT B0 ;  /* 0x0000000000007941 */ /* 0x000fea0003800200 */
.L_x_0:
[----:B------:R-:W-:Y:S06]  /*0140*/  BAR.SYNC.DEFER_BLOCKING 0x0 ;  /* 0x0000000000007b1d */ /* 0x000fec0000010000 */
[----:B0-----:R-:W0:Y:S02]  /*0150*/  LDS.64 R6, [UR12] ;  /* 0x0000000cff067984 */ /* 0x001e240008000a00 */
[----:B0-----:R-:W-:-:S05]  /*0160*/  IMAD.IADD R0, R7, 0x1, -R6 ;  /* 0x0000000107007824 */ /* 0x001fca00078e0a06 */
[----:B------:R-:W-:-:S13]  /*0170*/  ISETP.GT.AND P0, PT, R0, 0xff, PT ;  /* 0x000000ff0000780c */ /* 0x000fda0003f04270 */
[----:B------:R-:W-:Y:S05]  /*0180*/  @P0 BRA `(.L_x_2) ;  /* 0x0000003c00a00947 */ /* 0x000fea0003800000 */
[----:B------:R-:W-:Y:S01]  /*0190*/  ISETP.GT.AND P0, PT, R3, R0, PT ;  /* 0x000000000300720c */ /* 0x000fe20003f04270 */
[----:B------:R-:W-:-:S12]  /*01a0*/  BSSY.RECONVERGENT B0, `(.L_x_3) ;  /* 0x000000a000007945 */ /* 0x000fd80003800200 */
[----:B------:R-:W-:Y:S05]  /*01b0*/  @P0 BRA `(.L_x_4) ;  /* 0x0000000000200947 */ /* 0x000fea0003800000 */
[----:B------:R-:W0:Y:S01]  /*01c0*/  LDC.64 R4, c[0x0][0x380] ;  /* 0x0000e000ff047b82 */ /* 0x000e220000000a00 */
[----:B------:R-:W-:-:S04]  /*01d0*/  IMAD.IADD R7, R3, 0x1, R6 ;  /* 0x0000000103077824 */ /* 0x000fc800078e0206 */
[----:B0-----:R-:W-:-:S06]  /*01e0*/  IMAD.WIDE R4, R7, 0x4, R4 ;  /* 0x0000000407047825 */ /* 0x001fcc00078e0204 */
[----:B------:R-:W2:Y:S01]  /*01f0*/  LDG.E R4, desc[UR8][R4.64] ;  /* 0x0000000804047981 */ /* 0x000ea2000c1e1900 */
[----:B------:R-:W-:-:S04]  /*0200*/  UIADD3 UR4, UPT, UPT, UR10, 0x8, URZ ;  /* 0x000000080a047890 */ /* 0x000fc8000fffe0ff */
[----:B------:R-:W-:-:S06]  /*0210*/  ULEA UR4, UR11, UR4, 0x18 ;  /* 0x000000040b047291 */ /* 0x000fcc000f8ec0ff */
[----:B------:R-:W-:-:S05]  /*0220*/  LEA R7, R3, UR4, 0x2 ;  /* 0x0000000403077c11 */ /* 0x000fca000f8e10ff */
[----:B--2---:R0:W-:Y:S02]  /*0230*/  STS [R7], R4 ;  /* 0x0000000407007388 */ /* 0x0041e40000000800 */
.L_x_4:
[----:B------:R-:W-:Y:S05]  /*0240*/  BSYNC.RECONVERGENT B0 ;  /* 0x0000000000007941 */ /* 0x000fea0003800200 */
.L_x_3:
[----:B------:R-:W-:Y:S01]  /*0250*/  BAR.SYNC.DEFER_BLOCKING 0x0 ;  /* 0x0000000000007b1d */ /* 0x000fe20000010000 */
[----:B------:R-:W-:Y:S01]  /*0260*/  ISETP.GE.AND P0, PT, R0, RZ, PT ;  /* 0x000000ff0000720c */ /* 0x000fe20003f06270 */
[----:B------:R-:W-:-:S12]  /*0270*/  IMAD.MOV.U32 R2, RZ, RZ, RZ ;  /* 0x000000ffff027224 */ /* 0x000fd800078e00ff */
[----:B------:R-:W-:Y:S05]  /*0280*/  @!P0 BRA `(.L_x_5) ;  /* 0x0000007400008947 */ /* 0x000fea0003800000 */
[----:B------:R-:W1:Y:S01]  /*0290*/  LDS R6, [UR12+0x8] ;  /* 0x0000080cff067984 */ /* 0x000e620008000800 */
[----:B------:R-:W2:Y:S01]  /*02a0*/  LDCU UR5, c[0x0][0x398] ;  /* 0x00007300ff0577ac */ /* 0x000ea20008000800 */
[----:B------:R-:W-:Y:S01]  /*02b0*/  VIADD R5, R0, 0xffffffff ;  /* 0xffffffff00057836 */ /* 0x000fe20000000000 */
[----:B------:R-:W-:-:S04]  /*02c0*/  UIADD3 UR4, UPT, UPT, UR10, 0x8, URZ ;  /* 0x000000080a047890 */ /* 0x000fc8000fffe0ff */
[----:B------:R-:W-:-:S06]  /*02d0*/  ULEA UR6, UR11, UR4, 0x18 ;  /* 0x000000040b067291 */ /* 0x000fcc000f8ec0ff */
[----:B0-----:R-:W-:Y:S01]  /*02e0*/  LEA R4, R0, UR6, 0x2 ;  /* 0x0000000600047c11 */ /* 0x001fe2000f8e10ff */
[----:B--2---:R-:W-:-:S09]  /*02f0*/  UISETP.GT.AND UP0, UPT, UR5, -0x1, UPT ;  /* 0xffffffff0500788c */ /* 0x004fd2000bf04270 */
[----:B------:R-:W-:Y:S05]  /*0300*/  BRA.U UP0, `(.L_x_6) ;  /* 0x0000001500bc7547 */ /* 0x000fea000b800000 */
[----:B------:R-:W0:Y:S01]  /*0310*/  LDC R2, c[0x0][0x39c] ;  /* 0x0000e700ff027b82 */ /* 0x000e220000000800 */
[----:B------:R-:W-:Y:S01]  /*0320*/  UMOV UR4, URZ ;  /* 0x000000ff00047c82 */ /* 0x000fe20008000000 */
[C---:B0-----:R-:W-:Y:S01]  /*0330*/  VIADD R7, R2.reuse, -UR5 ;  /* 0x8000000502077c36 */ /* 0x041fe20008000000 */
[----:B------:R-:W-:-:S04]  /*0340*/  IADD3 R2, PT, PT, -R2, UR5, RZ ;  /* 0x0000000502027c10 */ /* 0x000fc8000fffe1ff */
[C---:B------:R-:W-:Y:S02]  /*0350*/  LOP3.LUT R16, R7.reuse, 0xf, RZ, 0xc0, !PT ;  /* 0x0000000f07107812 */ /* 0x040fe400078ec0ff */
[C---:B------:R-:W-:Y:S02]  /*0360*/  LOP3.LUT R18, R7.reuse, 0x7, RZ, 0xc0, !PT ;  /* 0x0000000707127812 */ /* 0x040fe400078ec0ff */
[C---:B------:R-:W-:Y:S01]  /*0370*/  LOP3.LUT R10, R7.reuse, 0xfffffff0, RZ, 0xc0, !PT ;  /* 0xfffffff0070a7812 */ /* 0x040fe200078ec0ff */
[----:B------:R-:W-:Y:S01]  /*0380*/  VIADD R8, R16, 0xffffffff ;  /* 0xffffffff10087836 */ /* 0x000fe20000000000 */
[----:B------:R-:W-:Y:S01]  /*0390*/  ISETP.GT.U32.AND P3, PT, R2, -0x10, PT ;  /* 0xfffffff00200780c */ /* 0x000fe20003f64070 */
[----:B------:R-:W-:Y:S01]  /*03a0*/  VIADD R9, R18, 0xffffffff ;  /* 0xffffffff12097836 */ /* 0x000fe20000000000 */
[----:B------:R-:W-:Y:S01]  /*03b0*/  LOP3.LUT R7, R7, 0x3, RZ, 0xc0, !PT ;  /* 0x0000000307077812 */ /* 0x000fe200078ec0ff */
[----:B------:R-:W-:Y:S01]  /*03c0*/  IMAD.MOV.U32 R2, RZ, RZ, RZ ;  /* 0x000000ffff027224 */ /* 0x000fe200078e00ff */
[----:B------:R-:W-:Y:S01]  /*03d0*/  ISETP.GE.U32.AND P2, PT, R8, 0x7, PT ;  /* 0x000000070800780c */ /* 0x000fe20003f46070 */
[----:B------:R-:W-:Y:S01]  /*03e0*/  IMAD.MOV R10, RZ, RZ, -R10 ;  /* 0x000000ffff0a7224 */ /* 0x000fe200078e0a0a */
[----:B------:R-:W-:-:S13]  /*03f0*/  ISETP.GE.U32.AND P1, PT, R9, 0x3, PT ;  /* 0x000000030900780c */ /* 0x000fda0003f26070 */
.L_x_53:
[----:B------:R-:W0:Y:S01]  /*0400*/  LDCU.64 UR14, c[0x0][0x398] ;  /* 0x00007300ff0e77ac */ /* 0x000e220008000a00 */
[----:B------:R-:W2:Y:S01]  /*0410*/  S2UR UR7, SR_CgaCtaId ;  /* 0x00000000000779c3 */ /* 0x000ea20000008800 */
[----:B------:R-:W-:Y:S01]  /*0420*/  IMAD.MOV.U32 R11, RZ, RZ, RZ ;  /* 0x000000ffff0b7224 */ /* 0x000fe200078e00ff */
[----:B------:R-:W-:Y:S02]  /*0430*/  UMOV UR5, 0x400 ;  /* 0x0000040000057882 */ /* 0x000fe40000000000 */
[----:B------:R-:W-:Y:S02]  /*0440*/  UIADD3 UR5, UPT, UPT, UR5, 0x8, URZ ;  /* 0x0000000805057890 */ /* 0x000fe4000fffe0ff */
[----:B0-----:R-:W-:Y:S02]  /*0450*/  UISETP.GT.AND UP0, UPT, UR15, UR14, UPT ;  /* 0x0000000e0f00728c */ /* 0x001fe4000bf04270 */
[----:B--2---:R-:W-:-:S04]  /*0460*/  ULEA UR5, UR7, UR5, 0x18 ;  /* 0x0000000507057291 */ /* 0x004fc8000f8ec0ff */
[----:B------:R-:W-:-:S03]  /*0470*/  ULEA UR5, UR4, UR5, 0x2 ;  /* 0x0000000504057291 */ /* 0x000fc6000f8e10ff */
[----:B------:R-:W-:Y:S09]  /*0480*/  BRA.U !UP0, `(.L_x_7) ;  /* 0x0000000508f07547 */ /* 0x000ff2000b800000 */
[----:B------:R-:W0:Y:S01]  /*0490*/  LDC R14, c[0x0][0x398] ;  /* 0x0000e600ff0e7b82 */ /* 0x000e220000000800 */
[----:B------:R-:W2:Y:S01]  /*04a0*/  LDS R12, [UR5] ;  /* 0x00000005ff0c7984 */ /* 0x000ea20008000800 */
[----:B------:R-:W-:Y:S01]  /*04b0*/  ISETP.NE.AND P0, PT, R16, RZ, PT ;  /* 0x000000ff1000720c */ /* 0x000fe20003f05270 */
[----:B------:R-:W-:Y:S01]  /*04c0*/  IMAD.MOV.U32 R11, RZ, RZ, RZ ;  /* 0x000000ffff0b7224 */ /* 0x000fe200078e00ff */
[----:B------:R-:W-:Y:S11]  /*04d0*/  @P3 BRA `(.L_x_8) ;  /* 0x0000000000e03947 */ /* 0x000ff60003800000 */
[----:B------:R-:W-:Y:S02]  /*04e0*/  IMAD.MOV.U32 R11, RZ, RZ, RZ ;  /* 0x000000ffff0b7224 */ /* 0x000fe400078e00ff */
[----:B------:R-:W-:-:S07]  /*04f0*/  IMAD.MOV.U32 R13, RZ, RZ, R10 ;  /* 0x000000ffff0d7224 */ /* 0x000fce00078e000a */
.L_x_9:
[----:B------:R-:W0:Y:S02]  /*0500*/  LDC.64 R8, c[0x0][0x390] ;  /* 0x0000e400ff087b82 */ /* 0x000e240000000a00 */
[----:B0-----:R-:W-:-:S05]  /*0510*/  IMAD.WIDE R8, R14, 0x4, R8 ;  /* 0x000000040e087825 */ /* 0x001fca00078e0208 */
[----:B------:R-:W2:Y:S04]  /*0520*/  LDG.E R29, desc[UR8][R8.64] ;  /* 0x00000008081d7981 */ /* 0x000ea8000c1e1900 */
[----:B------:R-:W3:Y:S04]  /*0530*/  LDG.E R20, desc[UR8][R8.64+0x4] ;  /* 0x0000040808147981 */ /* 0x000ee8000c1e1900 */
[----:B------:R-:W4:Y:S04]  /*0540*/  LDG.E R22, desc[UR8][R8.64+0x8] ;  /* 0x0000080808167981 */ /* 0x000f28000c1e1900 */
[----:B------:R-:W5:Y:S04]  /*0550*/  LDG.E R15, desc[UR8][R8.64+0xc] ;  /* 0x00000c08080f7981 */ /* 0x000f68000c1e1900 */
[----:B------:R-:W5:Y:S04]  /*0560*/  LDG.E R17, desc[UR8][R8.64+0x10] ;  /* 0x0000100808117981 */ /* 0x000f68000c1e1900 */
[----:B------:R-:W5:Y:S04]  /*0570*/  LDG.E R19, desc[UR8][R8.64+0x14] ;  /* 0x0000140808137981 */ /* 0x000f68000c1e1900 */
[----:B------:R-:W5:Y:S04]  /*0580*/  LDG.E R21, desc[UR8][R8.64+0x18] ;  /* 0x0000180808157981 */ /* 0x000f68000c1e1900 */
[----:B------:R-:W5:Y:S04]  /*0590*/  LDG.E R23, desc[UR8][R8.64+0x1c] ;  /* 0x00001c0808177981 */ /* 0x000f68000c1e1900 */
[----:B------:R-:W5:Y:S04]  /*05a0*/  LDG.E R25, desc[UR8][R8.64+0x20] ;  /* 0x0000200808197981 */ /* 0x000f68000c1e1900 */
[----:B------:R-:W5:Y:S04]  /*05b0*/  LDG.E R27, desc[UR8][R8.64+0x24] ;  /* 0x00002408081b7981 */ /* 0x000f68000c1e1900 */
[----:B------:R-:W5:Y:S01]  /*05c0*/  LDG.E R24, desc[UR8][R8.64+0x3c] ;  /* 0x00003c0808187981 */ /* 0x000f62000c1e1900 */
[----:B--2---:R-:W-:-:S03]  /*05d0*/  ISETP.NE.AND P6, PT, R29, R12, PT ;  /* 0x0000000c1d00720c */ /* 0x004fc60003fc5270 */
[----:B------:R-:W2:Y:S01]  /*05e0*/  LDG.E R29, desc[UR8][R8.64+0x28] ;  /* 0x00002808081d7981 */ /* 0x000ea2000c1e1900 */
[----:B---3--:R-:W-:-:S03]  /*05f0*/  ISETP.NE.AND P4, PT, R20, R12, PT ;  /* 0x0000000c1400720c */ /* 0x008fc60003f85270 */
[----:B------:R-:W3:Y:S01]  /*0600*/  LDG.E R20, desc[UR8][R8.64+0x2c] ;  /* 0x00002c0808147981 */ /* 0x000ee2000c1e1900 */
[----:B------:R-:W-:Y:S02]  /*0610*/  SEL R11, R14, R11, !P6 ;  /* 0x0000000b0e0b7207 */ /* 0x000fe40007000000 */
[-C--:B----4-:R-:W-:Y:S02]  /*0620*/  ISETP.NE.AND P5, PT, R22, R12.reuse, PT ;  /* 0x0000000c1600720c */ /* 0x090fe40003fa5270 */
[----:B------:R-:W4:Y:S01]  /*0630*/  LDG.E R22, desc[UR8][R8.64+0x30] ;  /* 0x0000300808167981 */ /* 0x000f22000c1e1900 */
[----:B-----5:R-:W-:-:S03]  /*0640*/  ISETP.NE.AND P6, PT, R15, R12, PT ;  /* 0x0000000c0f00720c */ /* 0x020fc60003fc5270 */
[----:B------:R-:W5:Y:S01]  /*0650*/  LDG.E R15, desc[UR8][R8.64+0x34] ;  /* 0x00003408080f7981 */ /* 0x000f62000c1e1900 */
[C---:B------:R-:W-:Y:S01]  /*0660*/  @!P4 VIADD R11, R14.reuse, 0x1 ;  /* 0x000000010e0bc836 */ /* 0x040fe20000000000 */
[-C--:B------:R-:W-:Y:S02]  /*0670*/  ISETP.NE.AND P4, PT, R17, R12.reuse, PT ;  /* 0x0000000c1100720c */ /* 0x080fe40003f85270 */
[----:B------:R-:W5:Y:S03]  /*0680*/  LDG.E R17, desc[UR8][R8.64+0x38] ;  /* 0x0000380808117981 */ /* 0x000f66000c1e1900 */
[C---:B------:R-:W-:Y:S01]  /*0690*/  @!P5 VIADD R11, R14.reuse, 0x2 ;  /* 0x000000020e0bd836 */ /* 0x040fe20000000000 */
[-C--:B------:R-:W-:Y:S02]  /*06a0*/  ISETP.NE.AND P5, PT, R19, R12.reuse, PT ;  /* 0x0000000c1300720c */ /* 0x080fe40003fa5270 */
[----:B------:R-:W-:Y:S01]  /*06b0*/  @!P6 VIADD R11, R14, 0x3 ;  /* 0x000000030e0be836 */ /* 0x000fe20000000000 */
[----:B------:R-:W-:-:S04]  /*06c0*/  ISETP.NE.AND P6, PT, R21, R12, PT ;  /* 0x0000000c1500720c */ /* 0x000fc80003fc5270 */
[----:B------:R-:W-:Y:S01]  /*06d0*/  @!P4 VIADD R11, R14, 0x4 ;  /* 0x000000040e0bc836 */ /* 0x000fe20000000000 */
[----:B------:R-:W-:-:S05]  /*06e0*/  ISETP.NE.AND P4, PT, R23, R12, PT ;  /* 0x0000000c1700720c */ /* 0x000fca0003f85270 */
[C---:B------:R-:W-:Y:S01]  /*06f0*/  @!P5 VIADD R11, R14.reuse, 0x5 ;  /* 0x000000050e0bd836 */ /* 0x040fe20000000000 */
[-C--:B------:R-:W-:Y:S02]  /*0700*/  ISETP.NE.AND P5, PT, R25, R12.reuse, PT ;  /* 0x0000000c1900720c */ /* 0x080fe40003fa5270 */
[----:B------:R-:W-:Y:S01]  /*0710*/  @!P6 VIADD R11, R14, 0x6 ;  /* 0x000000060e0be836 */ /* 0x000fe20000000000 */
[----:B------:R-:W-:-:S04]  /*0720*/  ISETP.NE.AND P6, PT, R27, R12, PT ;  /* 0x0000000c1b00720c */ /* 0x000fc80003fc5270 */
[----:B------:R-:W-:-:S06]  /*0730*/  @!P4 VIADD R11, R14, 0x7 ;  /* 0x000000070e0bc836 */ /* 0x000fcc0000000000 */
[----:B------:R-:W-:-:S03]  /*0740*/  @!P5 VIADD R11, R14, 0x8 ;  /* 0x000000080e0bd836 */ /* 0x000fc60000000000 */
[----:B------:R-:W-:Y:S02]  /*0750*/  @!P6 VIADD R11, R14, 0x9 ;  /* 0x000000090e0be836 */ /* 0x000fe40000000000 */
[----:B------:R-:W-:Y:S01]  /*0760*/  VIADD R13, R13, 0x10 ;  /* 0x000000100d0d7836 */ /* 0x000fe20000000000 */
[-C--:B--2---:R-:W-:Y:S02]  /*0770*/  ISETP.NE.AND P4, PT, R29, R12.reuse, PT ;  /* 0x0000000c1d00720c */ /* 0x084fe40003f85270 */
[-C--:B---3--:R-:W-:Y:S02]  /*0780*/  ISETP.NE.AND P5, PT, R20, R12.reuse, PT ;  /* 0x0000000c1400720c */ /* 0x088fe40003fa5270 */
[----:B----4-:R-:W-:-:S09]  /*0790*/  ISETP.NE.AND P6, PT, R22, R12, PT ;  /* 0x0000000c1600720c */ /* 0x010fd20003fc5270 */
[C---:B------:R-:W-:Y:S01]  /*07a0*/  @!P4 VIADD R11, R14.reuse, 0xa ;  /* 0x0000000a0e0bc836 */ /* 0x040fe20000000000 */
[-C--:B-----5:R-:W-:Y:S01]  /*07b0*/  ISETP.NE.AND P4, PT, R15, R12.reuse, PT ;  /* 0x0000000c0f00720c */ /* 0x0a0fe20003f85270 */
[C---:B------:R-:W-:Y:S01]  /*07c0*/  @!P5 VIADD R11, R14.reuse, 0xb ;  /* 0x0000000b0e0bd836 */ /* 0x040fe20000000000 */
[-C--:B------:R-:W-:Y:S01]  /*07d0*/  ISETP.NE.AND P5, PT, R17, R12.reuse, PT ;  /* 0x0000000c1100720c */ /* 0x080fe20003fa5270 */
[----:B------:R-:W-:Y:S01]  /*07e0*/  @!P6 VIADD R11, R14, 0xc ;  /* 0x0000000c0e0be836 */ /* 0x000fe20000000000 */
[----:B------:R-:W-:-:S09]  /*07f0*/  ISETP.NE.AND P6, PT, R24, R12, PT ;  /* 0x0000000c1800720c */ /* 0x000fd20003fc5270 */
[C---:B------:R-:W-:Y:S01]  /*0800*/  @!P4 VIADD R11, R14.reuse, 0xd ;  /* 0x0000000d0e0bc836 */ /* 0x040fe20000000000 */
[----:B------:R-:W-:Y:S01]  /*0810*/  ISETP.NE.AND P4, PT, R13, RZ, PT ;  /* 0x000000ff0d00720c */ /* 0x000fe20003f85270 */
[C---:B------:R-:W-:Y:S02]  /*0820*/  @!P5 VIADD R11, R14.reuse, 0xe ;  /* 0x0000000e0e0bd836 */ /* 0x040fe40000000000 */
[C---:B------:R-:W-:Y:S02]  /*0830*/  @!P6 VIADD R11, R14.reuse, 0xf ;  /* 0x0000000f0e0be836 */ /* 0x040fe40000000000 */
[----:B------:R-:W-:-:S08]  /*0840*/  VIADD R14, R14, 0x10 ;  /* 0x000000100e0e7836 */ /* 0x000fd00000000000 */
[----:B------:R-:W-:Y:S05]  /*0850*/  @P4 BRA `(.L_x_9) ;  /* 0xfffffffc00284947 */ /* 0x000fea000383ffff */
.L_x_8:
[----:B------:R-:W-:Y:S05]  /*0860*/  @!P0 BRA `(.L_x_7) ;  /* 0x0000000000f88947 */ /* 0x000fea0003800000 */
[----:B------:R-:W-:Y:S01]  /*0870*/  ISETP.NE.AND P0, PT, R18, RZ, PT ;  /* 0x000000ff1200720c */ /* 0x000fe20003f05270 */
[----:B------:R-:W-:-:S12]  /*0880*/  @!P2 BRA `(.L_x_10) ;  /* 0x00000000006ca947 */ /* 0x000fd80003800000 */
        /* <DEDUP_REMOVED lines=9> */
[----:B------:R-:W5:Y:S01]  /*0920*/  LDG.E R27, desc[UR8][R8.64+0x1c] ;  /* 0x00001c08081b7981 */ /* 0x000f62000c1e1900 */
[----:B--2---:R-:W-:-:S02]  /*0930*/  ISETP.NE.AND P4, PT, R15, R12, PT ;  /* 0x0000000c0f00720c */ /* 0x004fc40003f85270 */
[-C--:B---3--:R-:W-:Y:S02]  /*0940*/  ISETP.NE.AND P5, PT, R13, R12.reuse, PT ;  /* 0x0000000c0d00720c */ /* 0x088fe40003fa5270 */
[-C--:B----4-:R-:W-:Y:S02]  /*0950*/  ISETP.NE.AND P6, PT, R17, R12.reuse, PT ;  /* 0x0000000c1100720c */ /* 0x090fe40003fc5270 */
[----:B------:R-:W-:Y:S02]  /*0960*/  SEL R11, R14, R11, !P5 ;  /* 0x0000000b0e0b7207 */ /* 0x000fe40006800000 */
[----:B-----5:R-:W-:-:S05]  /*0970*/  ISETP.NE.AND P5, PT, R19, R12, PT ;  /* 0x0000000c1300720c */ /* 0x020fca0003fa5270 */
[----:B------:R-:W-:Y:S01]  /*0980*/  @!P4 VIADD R11, R14, 0x1 ;  /* 0x000000010e0bc836 */ /* 0x000fe20000000000 */
[----:B------:R-:W-:-:S03]  /*0990*/  ISETP.NE.AND P4, PT, R21, R12, PT ;  /* 0x0000000c1500720c */ /* 0x000fc60003f85270 */
[----:B------:R-:W-:Y:S01]  /*09a0*/  @!P6 VIADD R11, R14, 0x2 ;  /* 0x000000020e0be836 */ /* 0x000fe20000000000 */
[----:B------:R-:W-:-:S03]  /*09b0*/  ISETP.NE.AND P6, PT, R23, R12, PT ;  /* 0x0000000c1700720c */ /* 0x000fc60003fc5270 */
[----:B------:R-:W-:Y:S01]  /*09c0*/  @!P5 VIADD R11, R14, 0x3 ;  /* 0x000000030e0bd836 */ /* 0x000fe20000000000 */
[----:B------:R-:W-:-:S05]  /*09d0*/  ISETP.NE.AND P5, PT, R25, R12, PT ;  /* 0x0000000c1900720c */ /* 0x000fca0003fa5270 */
[----:B------:R-:W-:Y:S01]  /*09e0*/  @!P4 VIADD R11, R14, 0x4 ;  /* 0x000000040e0bc836 */ /* 0x000fe20000000000 */
[----:B------:R-:W-:-:S03]  /*09f0*/  ISETP.NE.AND P4, PT, R27, R12, PT ;  /* 0x0000000c1b00720c */ /* 0x000fc60003f85270 */
[----:B------:R-:W-:-:S04]  /*0a00*/  @!P6 VIADD R11, R14, 0x5 ;  /* 0x000000050e0be836 */ /* 0x000fc80000000000 */
[----:B------:R-:W-:-:S06]  /*0a10*/  @!P5 VIADD R11, R14, 0x6 ;  /* 0x000000060e0bd836 */ /* 0x000fcc0000000000 */
[C---:B------:R-:W-:Y:S02]  /*0a20*/  @!P4 VIADD R11, R14.reuse, 0x7 ;  /* 0x000000070e0bc836 */ /* 0x040fe40000000000 */
[----:B------:R-:W-:-:S07]  /*0a30*/  VIADD R14, R14, 0x8 ;  /* 0x000000080e0e7836 */ /* 0x000fce0000000000 */
.L_x_10:
        /* <DEDUP_REMOVED lines=8> */
[----:B------:R-:W5:Y:S01]  /*0ac0*/  LDG.E R19, desc[UR8][R8.64+0xc] ;  /* 0x00000c0808137981 */ /* 0x000f62000c1e1900 */
[----:B--2---:R-:W-:-:S02]  /*0ad0*/  ISETP.NE.AND P6, PT, R13, R12, PT ;  /* 0x0000000c0d00720c */ /* 0x004fc40003fc5270 */
[-C--:B---3--:R-:W-:Y:S02]  /*0ae0*/  ISETP.NE.AND P5, PT, R15, R12.reuse, PT ;  /* 0x0000000c0f00720c */ /* 0x088fe40003fa5270 */
[----:B------:R-:W-:Y:S02]  /*0af0*/  SEL R11, R14, R11, !P6 ;  /* 0x0000000b0e0b7207 */ /* 0x000fe40007000000 */
[-C--:B----4-:R-:W-:Y:S02]  /*0b00*/  ISETP.NE.AND P4, PT, R17, R12.reuse, PT ;  /* 0x0000000c1100720c */ /* 0x090fe40003f85270 */
[----:B-----5:R-:W-:-:S07]  /*0b10*/  ISETP.NE.AND P6, PT, R19, R12, PT ;  /* 0x0000000c1300720c */ /* 0x020fce0003fc5270 */
[----:B------:R-:W-:-:S04]  /*0b20*/  @!P5 VIADD R11, R14, 0x1 ;  /* 0x000000010e0bd836 */ /* 0x000fc80000000000 */
[C---:B------:R-:W-:Y:S02]  /*0b30*/  @!P4 VIADD R11, R14.reuse, 0x2 ;  /* 0x000000020e0bc836 */ /* 0x040fe40000000000 */
[C---:B------:R-:W-:Y:S02]  /*0b40*/  @!P6 VIADD R11, R14.reuse, 0x3 ;  /* 0x000000030e0be836 */ /* 0x040fe40000000000 */
[----:B------:R-:W-:-:S07]  /*0b50*/  VIADD R14, R14, 0x4 ;  /* 0x000000040e0e7836 */ /* 0x000fce0000000000 */
.L_x_11:
[----:B------:R-:W-:Y:S05]  /*0b60*/  @!P0 BRA `(.L_x_7) ;  /* 0x0000000000388947 */ /* 0x000fea0003800000 */
[----:B------:R-:W0:Y:S02]  /*0b70*/  LDC.64 R8, c[0x0][0x390] ;  /* 0x0000e400ff087b82 */ /* 0x000e240000000a00 */
[----:B0-----:R-:W-:-:S05]  /*0b80*/  IMAD.WIDE R8, R14, 0x4, R8 ;  /* 0x000000040e087825 */ /* 0x001fca00078e0208 */
[----:B------:R-:W2:Y:S01]  /*0b90*/  LDG.E R13, desc[UR8][R8.64] ;  /* 0x00000008080d7981 */ /* 0x000ea2000c1e1900 */
[----:B------:R-:W-:Y:S02]  /*0ba0*/  ISETP.NE.AND P4, PT, R7, 0x1, PT ;  /* 0x000000010700780c */ /* 0x000fe40003f85270 */
[----:B--2---:R-:W-:-:S04]  /*0bb0*/  ISETP.NE.AND P0, PT, R13, R12, PT ;  /* 0x0000000c0d00720c */ /* 0x004fc80003f05270 */
[----:B------:R-:W-:-:S07]  /*0bc0*/  SEL R11, R14, R11, !P0 ;  /* 0x0000000b0e0b7207 */ /* 0x000fce0004000000 */
[----:B------:R-:W-:Y:S05]  /*0bd0*/  @!P4 BRA `(.L_x_7) ;  /* 0x00000000001cc947 */ /* 0x000fea0003800000 */
[----:B------:R-:W-:Y:S01]  /*0be0*/  ISETP.NE.AND P4, PT, R7, 0x2, PT ;  /* 0x000000020700780c */ /* 0x000fe20003f85270 */
[----:B------:R-:W2:-:S12]  /*0bf0*/  LDG.E R13, desc[UR8][R8.64+0x4] ;  /* 0x00000408080d7981 */ /* 0x000e98000c1e1900 */
[----:B------:R-:W3:Y:S01]  /*0c00*/  @P4 LDG.E R15, desc[UR8][R8.64+0x8] ;  /* 0x00000808080f4981 */ /* 0x000ee2000c1e1900 */
[-C--:B--2---:R-:W-:Y:S02]  /*0c10*/  ISETP.NE.AND P0, PT, R13, R12.reuse, PT ;  /* 0x0000000c0d00720c */ /* 0x084fe40003f05270 */
[----:B---3--:R-:W-:-:S11]  /*0c20*/  ISETP.NE.OR P5, PT, R15, R12, !P4 ;  /* 0x0000000c0f00720c */ /* 0x008fd600067a5670 */
[C---:B------:R-:W-:Y:S02]  /*0c30*/  @!P0 VIADD R11, R14.reuse, 0x1 ;  /* 0x000000010e0b8836 */ /* 0x040fe40000000000 */
[----:B------:R-:W-:-:S07]  /*0c40*/  @!P5 VIADD R11, R14, 0x2 ;  /* 0x000000020e0bd836 */ /* 0x000fce0000000000 */
.L_x_7:
[----:B------:R-:W3:Y:S02]  /*0c50*/  LDC.64 R8, c[0x0][0x388] ;  /* 0x0000e200ff087b82 */ /* 0x000ee40000000a00 */
[----:B---3--:R-:W-:-:S05]  /*0c60*/  IMAD.WIDE R8, R11, 0x4, R8 ;  /* 0x000000040b087825 */ /* 0x008fca00078e0208 */
[----:B------:R-:W3:Y:S04]  /*0c70*/  LDG.E R11, desc[UR8][R8.64] ;  /* 0x00000008080b7981 */ /* 0x000ee8000c1e1900 */
[----:B0-----:R-:W2:Y:S01]  /*0c80*/  LDG.E R14, desc[UR8][R8.64+0x4] ;  /* 0x00000408080e7981 */ /* 0x001ea2000c1e1900 */
[----:B---3--:R-:W-:Y:S01]  /*0c90*/  LOP3.LUT R13, RZ, R11, RZ, 0x33, !PT ;  /* 0x0000000bff0d7212 */ /* 0x008fe200078e33ff */
[----:B--2---:R-:W-:-:S04]  /*0ca0*/  IMAD.IADD R12, R14, 0x1, -R11 ;  /* 0x000000010e0c7824 */ /* 0x004fc800078e0a0b */
[----:B------:R-:W-:Y:S01]  /*0cb0*/  IMAD.IADD R14, R14, 0x1, R13 ;  /* 0x000000010e0e7824 */ /* 0x000fe200078e020d */
[----:B------:R-:W-:-:S05]  /*0cc0*/  I2FP.F32.S32 R12, R12 ;  /* 0x0000000c000c7245 */ /* 0x000fca0000201400 */
[----:B------:R-:W-:-:S06]  /*0cd0*/  FMUL R12, R12, 0.00390625 ;  /* 0x3b8000000c0c7820 */ /* 0x000fcc0000400000 */
[----:B------:R-:W0:Y:S02]  /*0ce0*/  F2I.CEIL.NTZ R12, R12 ;  /* 0x0000000c000c7305 */ /* 0x000e24000020b100 */
[----:B0-----:R-:W-:-:S13]  /*0cf0*/  ISETP.GE.AND P0, PT, R12, 0x1, PT ;  /* 0x000000010c00780c */ /* 0x001fda0003f06270 */
[----:B------:R-:W-:Y:S05]  /*0d00*/  @!P0 BRA `(.L_x_12) ;  /* 0x0000000c002c8947 */ /* 0x000fea0003800000 */
[----:B------:R-:W-:-:S13]  /*0d10*/  ISETP.GE.U32.AND P0, PT, R0, 0x2, PT ;  /* 0x000000020000780c */ /* 0x000fda0003f06070 */
[----:B------:R-:W-:Y:S05]  /*0d20*/  @!P0 BRA `(.L_x_13) ;  /* 0x0000000000e08947 */ /* 0x000fea0003800000 */
[----:B------:R-:W-:-:S07]  /*0d30*/  IMAD.MOV.U32 R13, RZ, RZ, RZ ;  /* 0x000000ffff0d7224 */ /* 0x000fce00078e00ff */
.L_x_23:
[C---:B------:R-:W-:Y:S01]  /*0d40*/  IMAD R15, R13.reuse, 0x100, R3 ;  /* 0x000001000d0f7824 */ /* 0x040fe200078e0203 */
[----:B------:R-:W-:Y:S01]  /*0d50*/  BSSY.RECONVERGENT B0, `(.L_x_14) ;  /* 0x0000032000007945 */ /* 0x000fe20003800200 */
[----:B------:R-:W-:-:S03]  /*0d60*/  VIADD R13, R13, 0x1 ;  /* 0x000000010d0d7836 */ /* 0x000fc60000000000 */
[----:B------:R-:W-:Y:S02]  /*0d70*/  ISETP.GT.AND P0, PT, R15, R14, PT ;  /* 0x0000000e0f00720c */ /* 0x000fe40003f04270 */
[----:B------:R-:W-:-:S11]  /*0d80*/  ISETP.NE.AND P4, PT, R13, R12, PT ;  /* 0x0000000c0d00720c */ /* 0x000fd60003f85270 */
[----:B------:R-:W-:Y:S05]  /*0d90*/  @P0 BRA `(.L_x_15) ;  /* 0x0000000000b40947 */ /* 0x000fea0003800000 */
[----:B------:R-:W0:Y:S01]  /*0da0*/  LDC.64 R8, c[0x0][0x380] ;  /* 0x0000e000ff087b82 */ /* 0x000e220000000a00 */
[----:B------:R-:W-:-:S04]  /*0db0*/  IMAD.IADD R15, R11, 0x1, R15 ;  /* 0x000000010b0f7824 */ /* 0x000fc800078e020f */
[----:B0-----:R-:W-:-:S05]  /*0dc0*/  IMAD.WIDE R8, R15, 0x4, R8 ;  /* 0x000000040f087825 */ /* 0x001fca00078e0208 */
[----:B------:R-:W1:Y:S01]  /*0dd0*/  LDG.E R17, desc[UR8][R8.64] ;  /* 0x0000000808117981 */ /* 0x000e62000c1e1900 */
[----:B------:R-:W-:Y:S01]  /*0de0*/  BSSY.RECONVERGENT B1, `(.L_x_16) ;  /* 0x0000027000017945 */ /* 0x000fe20003800200 */
[----:B------:R-:W-:Y:S01]  /*0df0*/  IMAD.MOV.U32 R15, RZ, RZ, RZ ;  /* 0x000000ffff0f7224 */ /* 0x000fe200078e00ff */
[----:B-1----:R-:W-:-:S13]  /*0e00*/  ISETP.GE.AND P0, PT, R17, R6, PT ;  /* 0x000000061100720c */ /* 0x002fda0003f06270 */
[----:B------:R-:W-:Y:S05]  /*0e10*/  @!P0 BRA `(.L_x_17) ;  /* 0x00000000008c8947 */ /* 0x000fea0003800000 */
[----:B------:R-:W0:Y:S02]  /*0e20*/  LDS R8, [R4] ;  /* 0x0000000004087984 */ /* 0x000e240000000800 */
[----:B0-----:R-:W-:-:S13]  /*0e30*/  ISETP.GT.AND P0, PT, R17, R8, PT ;  /* 0x000000081100720c */ /* 0x001fda0003f04270 */
[----:B------:R-:W-:Y:S05]  /*0e40*/  @P0 BRA `(.L_x_17) ;  /* 0x0000000000800947 */ /* 0x000fea0003800000 */
[----:B------:R-:W-:Y:S01]  /*0e50*/  ISETP.NE.AND P0, PT, R17, R8, PT ;  /* 0x000000081100720c */ /* 0x000fe20003f05270 */
[----:B------:R-:W-:-:S03]  /*0e60*/  IMAD.MOV.U32 R15, RZ, RZ, 0x1 ;  /* 0x00000001ff0f7424 */ /* 0x000fc600078e00ff */
[----:B------:R-:W-:-:S13]  /*0e70*/  ISETP.EQ.OR P0, PT, R17, R6, !P0 ;  /* 0x000000061100720c */ /* 0x000fda0004702670 */
[----:B------:R-:W-:Y:S05]  /*0e80*/  @P0 BRA `(.L_x_17) ;  /* 0x0000000000700947 */ /* 0x000fea0003800000 */
[----:B------:R-:W0:Y:S01]  /*0e90*/  S2R R20, SR_CgaCtaId ;  /* 0x0000000000147919 */ /* 0x000e220000008800 */
[----:B------:R-:W-:Y:S01]  /*0ea0*/  MOV R8, 0x400 ;  /* 0x0000040000087802 */ /* 0x000fe20000000f00 */
[----:B------:R-:W-:-:S04]  /*0eb0*/  IMAD.MOV.U32 R9, RZ, RZ, R5 ;  /* 0x000000ffff097224 */ /* 0x000fc800078e0005 */
[----:B------:R-:W-:Y:S02]  /*0ec0*/  VIADD R15, R8, 0x8 ;  /* 0x00000008080f7836 */ /* 0x000fe40000000000 */
[----:B------:R-:W-:-:S03]  /*0ed0*/  IMAD.MOV.U32 R8, RZ, RZ, 0x1 ;  /* 0x00000001ff087424 */ /* 0x000fc600078e00ff */
[----:B0-----:R-:W-:-:S07]  /*0ee0*/  LEA R22, R20, R15, 0x18 ;  /* 0x0000000f14167211 */ /* 0x001fce00078ec0ff */
.L_x_22:
[----:B------:R-:W-:Y:S01]  /*0ef0*/  IMAD.IADD R15, R8, 0x1, R9 ;  /* 0x00000001080f7824 */ /* 0x000fe200078e0209 */
[----:B------:R-:W-:Y:S04]  /*0f00*/  BSSY.RELIABLE B2, `(.L_x_18) ;  /* 0x0000011000027945 */ /* 0x000fe80003800100 */
[----:B------:R-:W-:-:S04]  /*0f10*/  LEA.HI R15, R15, R15, RZ, 0x1 ;  /* 0x0000000f0f0f7211 */ /* 0x000fc800078f08ff */
[----:B------:R-:W-:-:S05]  /*0f20*/  SHF.R.S32.HI R19, RZ, 0x1, R15 ;  /* 0x00000001ff137819 */ /* 0x000fca000001140f */
[----:B------:R-:W-:-:S05]  /*0f30*/  IMAD R15, R19, 0x4, R22 ;  /* 0x00000004130f7824 */ /* 0x000fca00078e0216 */
[----:B------:R-:W0:Y:S02]  /*0f40*/  LDS R20, [R15] ;  /* 0x000000000f147984 */ /* 0x000e240000000800 */
[----:B0-----:R-:W-:-:S13]  /*0f50*/  ISETP.GE.AND P0, PT, R20, R17, PT ;  /* 0x000000111400720c */ /* 0x001fda0003f06270 */
[----:B------:R-:W-:Y:S05]  /*0f60*/  @!P0 BRA `(.L_x_19) ;  /* 0x0000000000248947 */ /* 0x000fea0003800000 */
[----:B------:R-:W-:-:S13]  /*0f70*/  ISETP.GT.AND P0, PT, R20, R17, PT ;  /* 0x000000111400720c */ /* 0x000fda0003f04270 */
[----:B------:R-:W-:Y:S05]  /*0f80*/  @P0 BRA `(.L_x_20) ;  /* 0x0000000000140947 */ /* 0x000fea0003800000 */
[----:B------:R-:W-:Y:S01]  /*0f90*/  ISETP.NE.AND P0, PT, R20, R17, PT ;  /* 0x000000111400720c */ /* 0x000fe20003f05270 */
[----:B------:R-:W-:-:S12]  /*0fa0*/  IMAD.MOV.U32 R15, RZ, RZ, 0x1 ;  /* 0x00000001ff0f7424 */ /* 0x000fd800078e00ff */
[----:B------:R-:W-:Y:S05]  /*0fb0*/  @!P0 BREAK.RELIABLE B2 ;  /* 0x0000000000028942 */ /* 0x000fea0003800100 */
[----:B------:R-:W-:Y:S05]  /*0fc0*/  @!P0 BRA `(.L_x_17) ;  /* 0x0000000000208947 */ /* 0x000fea0003800000 */
[----:B------:R-:W-:Y:S05]  /*0fd0*/  BRA `(.L_x_21) ;  /* 0x00000000000c7947 */ /* 0x000fea0003800000 */
.L_x_20:
[----:B------:R-:W-:Y:S01]  /*0fe0*/  VIADD R9, R19, 0xffffffff ;  /* 0xffffffff13097836 */ /* 0x000fe20000000000 */
[----:B------:R-:W-:Y:S06]  /*0ff0*/  BRA `(.L_x_21) ;  /* 0x0000000000047947 */ /* 0x000fec0003800000 */
.L_x_19:
[----:B------:R-:W-:-:S07]  /*1000*/  VIADD R8, R19, 0x1 ;  /* 0x0000000113087836 */ /* 0x000fce0000000000 */
.L_x_21:
[----:B------:R-:W-:Y:S05]  /*1010*/  BSYNC.RELIABLE B2 ;  /* 0x0000000000027941 */ /* 0x000fea0003800100 */
.L_x_18:
[----:B------:R-:W-:-:S13]  /*1020*/  ISETP.GT.AND P0, PT, R8, R9, PT ;  /* 0x000000090800720c */ /* 0x000fda0003f04270 */
[----:B------:R-:W-:Y:S05]  /*1030*/  @!P0 BRA `(.L_x_22) ;  /* 0xfffffffc00ac8947 */ /* 0x000fea000383ffff */
[----:B------:R-:W-:-:S07]  /*1040*/  IMAD.MOV.U32 R15, RZ, RZ, RZ ;  /* 0x000000ffff0f7224 */ /* 0x000fce00078e00ff */
.L_x_17:
[----:B------:R-:W-:Y:S05]  /*1050*/  BSYNC.RECONVERGENT B1 ;  /* 0x0000000000017941 */ /* 0x000fea0003800200 */
.L_x_16:
[----:B------:R-:W-:-:S07]  /*1060*/  IMAD.IADD R2, R15, 0x1, R2 ;  /* 0x000000010f027824 */ /* 0x000fce00078e0202 */
.L_x_15:
[----:B------:R-:W-:Y:S05]  /*1070*/  BSYNC.RECONVERGENT B0 ;  /* 0x0000000000007941 */ /* 0x000fea0003800200 */
.L_x_14:
[----:B------:R-:W-:Y:S05]  /*1080*/  WARPSYNC.ALL ;  /* 0x0000000000007948 */ /* 0x000fea0003800000 */
[----:B------:R-:W-:Y:S05]  /*1090*/  @P4 BRA `(.L_x_23) ;  /* 0xfffffffc00284947 */ /* 0x000fea000383ffff */
[----:B------:R-:W-:Y:S05]  /*10a0*/  BRA `(.L_x_12) ;  /* 0x0000000800447947 */ /* 0x000fea0003800000 */
.L_x_13:
[C---:B------:R-:W-:Y:S01]  /*10b0*/  ISETP.GE.U32.AND P0, PT, R12.reuse, 0x4, PT ;  /* 0x000000040c00780c */ /* 0x040fe20003f06070 */
[----:B------:R-:W-:Y:S01]  /*10c0*/  IMAD.MOV.U32 R20, RZ, RZ, RZ ;  /* 0x000000ffff147224 */ /* 0x000fe200078e00ff */
[----:B------:R-:W-:-:S11]  /*10d0*/  LOP3.LUT R21, R12, 0x3, RZ, 0xc0, !PT ;  /* 0x000000030c157812 */ /* 0x000fd600078ec0ff */
[----:B------:R-:W-:Y:S05]  /*10e0*/  @!P0 BRA `(.L_x_24) ;  /* 0x0000000400308947 */ /* 0x000fea0003800000 */
[----:B------:R-:W0:Y:S01]  /*10f0*/  LDC.64 R8, c[0x0][0x380] ;  /* 0x0000e000ff087b82 */ /* 0x000e220000000a00 */
[----:B------:R-:W-:Y:S01]  /*1100*/  LOP3.LUT R20, R12, 0x7ffffffc, RZ, 0xc0, !PT ;  /* 0x7ffffffc0c147812 */ /* 0x000fe200078ec0ff */
[----:B------:R-:W-:-:S07]  /*1110*/  IMAD.MOV.U32 R15, RZ, RZ, RZ ;  /* 0x000000ffff0f7224 */ /* 0x000fce00078e00ff */
.L_x_41:
[C---:B------:R-:W-:Y:S01]  /*1120*/  IMAD R17, R15.reuse, 0x100, R3 ;  /* 0x000001000f117824 */ /* 0x040fe200078e0203 */
[----:B------:R-:W-:Y:S01]  /*1130*/  BSSY.RECONVERGENT B0, `(.L_x_25) ;  /* 0x0000013000007945 */ /* 0x000fe20003800200 */
[----:B------:R-:W-:Y:S02]  /*1140*/  VIADD R15, R15, 0x4 ;  /* 0x000000040f0f7836 */ /* 0x000fe40000000000 */
[----:B------:R-:W-:Y:S01]  /*1150*/  IMAD.IADD R13, R11, 0x1, R17 ;  /* 0x000000010b0d7824 */ /* 0x000fe200078e0211 */
[----:B------:R-:W-:Y:S02]  /*1160*/  ISETP.GT.AND P0, PT, R17, R14, PT ;  /* 0x0000000e1100720c */ /* 0x000fe40003f04270 */
[----:B------:R-:W-:Y:S01]  /*1170*/  ISETP.NE.AND P4, PT, R15, R20, PT ;  /* 0x000000140f00720c */ /* 0x000fe20003f85270 */
[----:B0-----:R-:W-:-:S10]  /*1180*/  IMAD.WIDE R12, R13, 0x4, R8 ;  /* 0x000000040d0c7825 */ /* 0x001fd400078e0208 */
[----:B------:R-:W-:Y:S05]  /*1190*/  @P0 BRA `(.L_x_26) ;  /* 0x0000000000300947 */ /* 0x000fea0003800000 */
[----:B------:R-:W1:Y:S01]  /*11a0*/  LDG.E R22, desc[UR8][R12.64] ;  /* 0x000000080c167981 */ /* 0x000e62000c1e1900 */
[----:B------:R-:W-:Y:S01]  /*11b0*/  BSSY.RECONVERGENT B1, `(.L_x_27) ;  /* 0x0000009000017945 */ /* 0x000fe20003800200 */
[----:B------:R-:W-:Y:S01]  /*11c0*/  IMAD.MOV.U32 R23, RZ, RZ, RZ ;  /* 0x000000ffff177224 */ /* 0x000fe200078e00ff */
[----:B-1----:R-:W-:-:S13]  /*11d0*/  ISETP.GE.AND P0, PT, R22, R6, PT ;  /* 0x000000061600720c */ /* 0x002fda0003f06270 */
[----:B------:R-:W-:Y:S05]  /*11e0*/  @!P0 BRA `(.L_x_28) ;  /* 0x0000000000148947 */ /* 0x000fea0003800000 */
[----:B------:R-:W0:Y:S02]  /*11f0*/  LDS R19, [R4] ;  /* 0x0000000004137984 */ /* 0x000e240000000800 */
[----:B0-----:R-:W-:-:S13]  /*1200*/  ISETP.GT.AND P5, PT, R22, R19, PT ;  /* 0x000000131600720c */ /* 0x001fda0003fa4270 */
[----:B------:R-:W-:-:S04]  /*1210*/  @!P5 ISETP.NE.AND P0, PT, R22, R19, PT ;  /* 0x000000131600d20c */ /* 0x000fc80003f05270 */
[----:B------:R-:W-:-:S04]  /*1220*/  @!P5 ISETP.EQ.OR P0, PT, R22, R6, !P0 ;  /* 0x000000061600d20c */ /* 0x000fc80004702670 */
[----:B------:R-:W-:-:S09]  /*1230*/  @!P5 SEL R23, RZ, 0x1, !P0 ;  /* 0x00000001ff17d807 */ /* 0x000fd20004000000 */
.L_x_28:
[----:B------:R-:W-:Y:S05]  /*1240*/  BSYNC.RECONVERGENT B1 ;  /* 0x0000000000017941 */ /* 0x000fea0003800200 */
.L_x_27:
[----:B------:R-:W-:-:S07]  /*1250*/  IMAD.IADD R2, R23, 0x1, R2 ;  /* 0x0000000117027824 */ /* 0x000fce00078e0202 */
.L_x_26:
[----:B------:R-:W-:Y:S05]  /*1260*/  BSYNC.RECONVERGENT B0 ;  /* 0x0000000000007941 */ /* 0x000fea0003800200 */
.L_x_25:
[----:B------:R-:W-:Y:S01]  /*1270*/  VIADD R19, R17, 0x100 ;  /* 0x0000010011137836 */ /* 0x000fe20000000000 */
[----:B------:R-:W-:Y:S04]  /*1280*/  BSSY.RECONVERGENT B0, `(.L_x_29) ;  /* 0x000000f000007945 */ /* 0x000fe80003800200 */
[----:B------:R-:W-:-:S13]  /*1290*/  ISETP.GT.AND P0, PT, R19, R14, PT ;  /* 0x0000000e1300720c */ /* 0x000fda0003f04270 */
        /* <DEDUP_REMOVED lines=11> */
.L_x_32:
[----:B------:R-:W-:Y:S05]  /*1350*/  BSYNC.RECONVERGENT B1 ;  /* 0x0000000000017941 */ /* 0x000fea0003800200 */
.L_x_31:
[----:B------:R-:W-:-:S07]  /*1360*/  IMAD.IADD R2, R19, 0x1, R2 ;  /* 0x0000000113027824 */ /* 0x000fce00078e0202 */
.L_x_30:
[----:B------:R-:W-:Y:S05]  /*1370*/  BSYNC.RECONVERGENT B0 ;  /* 0x0000000000007941 */ /* 0x000fea0003800200 */
.L_x_29:
        /* <DEDUP_REMOVED lines=14> */
.L_x_36:
[----:B------:R-:W-:Y:S05]  /*1460*/  BSYNC.RECONVERGENT B1 ;  /* 0x0000000000017941 */ /* 0x000fea0003800200 */
.L_x_35:
[----:B------:R-:W-:-:S07]  /*1470*/  IMAD.IADD R2, R19, 0x1, R2 ;  /* 0x0000000113027824 */ /* 0x000fce00078e0202 */
.L_x_34:
[----:B------:R-:W-:Y:S05]  /*1480*/  BSYNC.RECONVERGENT B0 ;  /* 0x0000000000007941 */ /* 0x000fea0003800200 */
.L_x_33:
        /* <DEDUP_REMOVED lines=14> */
.L_x_40:
[----:B------:R-:W-:Y:S05]  /*1570*/  BSYNC.RECONVERGENT B1 ;  /* 0x0000000000017941 */ /* 0x000fea0003800200 */
.L_x_39:
[----:B------:R-:W-:-:S07]  /*1580*/  IMAD.IADD R2, R17, 0x1, R2 ;  /* 0x0000000111027824 */ /* 0x000fce00078e0202 */
.L_x_38:
[----:B------:R-:W-:Y:S05]  /*1590*/  BSYNC.RECONVERGENT B0 ;  /* 0x0000000000007941 */ /* 0x000fea0003800200 */
.L_x_37:
[----:B------:R-:W-:Y:S05]  /*15a0*/  @P4 BRA `(.L_x_41) ;  /* 0xfffffff800dc4947 */ /* 0x000fea000383ffff */
.L_x_24:
[----:B------:R-:W-:-:S13]  /*15b0*/  ISETP.NE.AND P0, PT, R21, RZ, PT ;  /* 0x000000ff1500720c */ /* 0x000fda0003f05270 */
[----:B------:R-:W-:Y:S05]  /*15c0*/  @!P0 BRA `(.L_x_12) ;  /* 0x0000000000fc8947 */ /* 0x000fea0003800000 */
[----:B------:R-:W0:Y:S01]  /*15d0*/  LDC.64 R8, c[0x0][0x380] ;  /* 0x0000e000ff087b82 */ /* 0x000e220000000a00 */
[----:B------:R-:W-:Y:S01]  /*15e0*/  IMAD R20, R20, 0x100, R3 ;  /* 0x0000010014147824 */ /* 0x000fe200078e0203 */
[----:B------:R-:W-:Y:S03]  /*15f0*/  BSSY.RECONVERGENT B0, `(.L_x_42) ;  /* 0x0000013000007945 */ /* 0x000fe60003800200 */
[----:B------:R-:W-:Y:S01]  /*1600*/  IMAD.IADD R11, R11, 0x1, R20 ;  /* 0x000000010b0b7824 */ /* 0x000fe200078e0214 */
[----:B------:R-:W-:-:S03]  /*1610*/  ISETP.GT.AND P0, PT, R20, R14, PT ;  /* 0x0000000e1400720c */ /* 0x000fc60003f04270 */
        /* <DEDUP_REMOVED lines=11> */
[----:B------:R-:W-:-:S12]  /*16d0*/  IMAD.MOV.U32 R11, RZ, RZ, 0x1 ;  /* 0x00000001ff0b7424 */ /* 0x000fd800078e00ff */
[----:B------:R-:W-:-:S04]  /*16e0*/  @P0 ISETP.NE.AND P4, PT, R13, R12, PT ;  /* 0x0000000c0d00020c */ /* 0x000fc80003f85270 */
[----:B------:R-:W-:-:S09]  /*16f0*/  @P0 SEL R11, RZ, 0x1, P4 ;  /* 0x00000001ff0b0807 */ /* 0x000fd20002000000 */
.L_x_45:
[----:B------:R-:W-:Y:S05]  /*1700*/  BSYNC.RECONVERGENT B1 ;  /* 0x0000000000017941 */ /* 0x000fea0003800200 */
.L_x_44:
[----:B------:R-:W-:-:S07]  /*1710*/  IMAD.IADD R2, R11, 0x1, R2 ;  /* 0x000000010b027824 */ /* 0x000fce00078e0202 */
.L_x_43:
[----:B------:R-:W-:Y:S05]  /*1720*/  BSYNC.RECONVERGENT B0 ;  /* 0x0000000000007941 */ /* 0x000fea0003800200 */
.L_x_42:
[----:B------:R-:W-:-:S13]  /*1730*/  ISETP.NE.AND P0, PT, R21, 0x1, PT ;  /* 0x000000011500780c */ /* 0x000fda0003f05270 */
[----:B------:R-:W-:Y:S05]  /*1740*/  @!P0 BRA `(.L_x_12) ;  /* 0x00000000009c8947 */ /* 0x000fea0003800000 */
        /* <DEDUP_REMOVED lines=16> */
.L_x_49:
[----:B------:R-:W-:Y:S05]  /*1850*/  BSYNC.RECONVERGENT B1 ;  /* 0x0000000000017941 */ /* 0x000fea0003800200 */
.L_x_48:
[----:B------:R-:W-:-:S07]  /*1860*/  IMAD.IADD R2, R11, 0x1, R2 ;  /* 0x000000010b027824 */ /* 0x000fce00078e0202 */
.L_x_47:
[----:B------:R-:W-:Y:S05]  /*1870*/  BSYNC.RECONVERGENT B0 ;  /* 0x0000000000007941 */ /* 0x000fea0003800200 */
.L_x_46:
[----:B------:R-:W-:Y:S01]  /*1880*/  VIADD R11, R20, 0x200 ;  /* 0x00000200140b7836 */ /* 0x000fe20000000000 */
[----:B------:R-:W-:Y:S04]  /*1890*/  BSSY.RECONVERGENT B0, `(.L_x_12) ;  /* 0x0000012000007945 */ /* 0x000fe80003800200 */
[----:B------:R-:W-:-:S04]  /*18a0*/  ISETP.GT.AND P0, PT, R11, R14, PT ;  /* 0x0000000e0b00720c */ /* 0x000fc80003f04270 */
[----:B------:R-:W-:-:S13]  /*18b0*/  ISETP.EQ.OR P0, PT, R21, 0x2, P0 ;  /* 0x000000021500780c */ /* 0x000fda0000702670 */
        /* <DEDUP_REMOVED lines=13> */
.L_x_52:
[----:B------:R-:W-:Y:S05]  /*1990*/  BSYNC.RECONVERGENT B1 ;  /* 0x0000000000017941 */ /* 0x000fea0003800200 */
.L_x_51:
[----:B------:R-:W-:-:S07]  /*19a0*/  IMAD.IADD R2, R11, 0x1, R2 ;  /* 0x000000010b027824 */ /* 0x000fce00078e0202 */
.L_x_50:
[----:B------:R-:W-:Y:S05]  /*19b0*/  BSYNC.RECONVERGENT B0 ;  /* 0x0000000000007941 */ /* 0x000fea0003800200 */
.L_x_12:
[----:B------:R-:W-:-:S13]  /*19c0*/  ISETP.NE.AND P0, PT, R0, UR4, PT ;  /* 0x0000000400007c0c */ /* 0x000fda000bf05270 */
[----:B------:R-:W-:Y:S05]  /*19d0*/  @!P0 BRA `(.L_x_5) ;  /* 0x0000005c002c8947 */ /* 0x000fea0003800000 */
[----:B------:R-:W-:Y:S01]  /*19e0*/  UIADD3 UR4, UPT, UPT, UR4, 0x1, URZ ;  /* 0x0000000104047890 */ /* 0x000fe2000fffe0ff */
[----:B------:R-:W-:Y:S11]  /*19f0*/  BRA `(.L_x_53) ;  /* 0xffffffe800807947 */ /* 0x000ff6000383ffff */
.L_x_6:
[----:B------:R-:W0:Y:S02]  /*1a00*/  LDC R2, c[0x0][0x39c] ;  /* 0x0000e700ff027b82 */ /* 0x000e240000000800 */
[----:B0-----:R-:W-:-:S13]  /*1a10*/  ISETP.GT.AND P0, PT, R2, UR5, PT ;  /* 0x0000000502007c0c */ /* 0x001fda000bf04270 */
[----:B------:R-:W-:Y:S05]  /*1a20*/  @P0 BRA `(.L_x_54) ;  /* 0x0000000c00a40947 */ /* 0x000fea0003800000 */
[----:B------:R-:W-:Y:S01]  /*1a30*/  IMAD.MOV.U32 R2, RZ, RZ, RZ ;  /* 0x000000ffff027224 */ /* 0x000fe200078e00ff */
[----:B------:R-:W-:-:S06]  /*1a40*/  UMOV UR4, URZ ;  /* 0x000000ff00047c82 */ /* 0x000fcc0008000000 */
.L_x_97:
[----:B------:R-:W-:Y:S01]  /*1a50*/  ULEA UR5, UR4, UR6, 0x2 ;  /* 0x0000000604057291 */ /* 0x000fe2000f8e10ff */
[----:B------:R-:W0:Y:S01]  /*1a60*/  LDC R12, c[0x0][0x398] ;  /* 0x0000e600ff0c7b82 */ /* 0x000e220000000800 */
[----:B------:R-:W-:-:S07]  /*1a70*/  IMAD.MOV.U32 R7, RZ, RZ, RZ ;  /* 0x000000ffff077224 */ /* 0x000fce00078e00ff */
[----:B------:R-:W2:Y:S01]  /*1a80*/  LDS R14, [UR5] ;  /* 0x00000005ff0e7984 */ /* 0x000ea20008000800 */
[----:B------:R-:W3:Y:S02]  /*1a90*/  LDC.64 R10, c[0x0][0x390] ;  /* 0x0000e400ff0a7b82 */ /* 0x000ee40000000a00 */
.L_x_57:
[----:B0-----:R-:W-:-:S05]  /*1aa0*/  IMAD.IADD R8, R7, 0x1, R12 ;  /* 0x0000000107087824 */ /* 0x001fca00078e020c */
[----:B------:R-:W-:-:S05]  /*1ab0*/  SHF.R.U32.HI R13, RZ, 0x1, R8 ;  /* 0x00000001ff0d7819 */ /* 0x000fca0000011608 */
[----:B---3--:R-:W-:-:S06]  /*1ac0*/  IMAD.WIDE.U32 R8, R13, 0x4, R10 ;  /* 0x000000040d087825 */ /* 0x008fcc00078e000a */
[----:B------:R-:W2:Y:S02]  /*1ad0*/  LDG.E R9, desc[UR8][R8.64] ;  /* 0x0000000808097981 */ /* 0x000ea4000c1e1900 */
[----:B--2---:R-:W-:-:S13]  /*1ae0*/  ISETP.GE.AND P0, PT, R9, R14, PT ;  /* 0x0000000e0900720c */ /* 0x004fda0003f06270 */
[----:B------:R-:W-:Y:S01]  /*1af0*/  @!P0 VIADD R7, R13, 0x1 ;  /* 0x000000010d078836 */ /* 0x000fe20000000000 */
[----:B------:R-:W-:Y:S06]  /*1b00*/  @!P0 BRA `(.L_x_55) ;  /* 0x00000000000c8947 */ /* 0x000fec0003800000 */
[----:B------:R-:W-:-:S13]  /*1b10*/  ISETP.GT.AND P0, PT, R9, R14, PT ;  /* 0x0000000e0900720c */ /* 0x000fda0003f04270 */
[----:B------:R-:W-:Y:S05]  /*1b20*/  @!P0 BRA `(.L_x_56) ;  /* 0x0000000000108947 */ /* 0x000fea0003800000 */
[----:B------:R-:W-:-:S07]  /*1b30*/  VIADD R12, R13, 0xffffffff ;  /* 0xffffffff0d0c7836 */ /* 0x000fce0000000000 */
.L_x_55:
[----:B------:R-:W-:-:S13]  /*1b40*/  ISETP.GT.AND P0, PT, R7, R12, PT ;  /* 0x0000000c0700720c */ /* 0x000fda0003f04270 */
[----:B------:R-:W-:Y:S05]  /*1b50*/  @!P0 BRA `(.L_x_57) ;  /* 0xfffffffc00d08947 */ /* 0x000fea000383ffff */
[----:B------:R-:W-:-:S07]  /*1b60*/  IMAD.MOV.U32 R13, RZ, RZ, RZ ;  /* 0x000000ffff0d7224 */ /* 0x000fce00078e00ff */
.L_x_56:
[----:B------:R-:W0:Y:S02]  /*1b70*/  LDC.64 R10, c[0x0][0x388] ;  /* 0x0000e200ff0a7b82 */ /* 0x000e240000000a00 */
[----:B0-----:R-:W-:-:S05]  /*1b80*/  IMAD.WIDE.U32 R10, R13, 0x4, R10 ;  /* 0x000000040d0a7825 */ /* 0x001fca00078e000a */
[----:B------:R-:W2:Y:S04]  /*1b90*/  LDG.E R7, desc[UR8][R10.64] ;  /* 0x000000080a077981 */ /* 0x000ea8000c1e1900 */
[----:B------:R-:W3:Y:S01]  /*1ba0*/  LDG.E R8, desc[UR8][R10.64+0x4] ;  /* 0x000004080a087981 */ /* 0x000ee2000c1e1900 */
[----:B--2---:R-:W-:Y:S01]  /*1bb0*/  LOP3.LUT R13, RZ, R7, RZ, 0x33, !PT ;  /* 0x00000007ff0d7212 */ /* 0x004fe200078e33ff */
[----:B---3--:R-:W-:-:S04]  /*1bc0*/  IMAD.IADD R9, R8, 0x1, -R7 ;  /* 0x0000000108097824 */ /* 0x008fc800078e0a07 */
        /* <DEDUP_REMOVED lines=9> */
.L_x_67:
        /* <DEDUP_REMOVED lines=21> */
[----:B------:R-:W-:Y:S02]  /*1db0*/  IMAD.MOV.U32 R10, RZ, RZ, 0x1 ;  /* 0x00000001ff0a7424 */ /* 0x000fe400078e00ff */
[----:B------:R-:W-:-:S07]  /*1dc0*/  IMAD.MOV.U32 R11, RZ, RZ, R5 ;  /* 0x000000ffff0b7224 */ /* 0x000fce00078e0005 */
.L_x_66:
[----:B------:R-:W-:Y:S01]  /*1dd0*/  IMAD.IADD R13, R10, 0x1, R11 ;  /* 0x000000010a0d7824 */ /* 0x000fe200078e020b */
[----:B------:R-:W-:Y:S04]  /*1de0*/  BSSY.RELIABLE B2, `(.L_x_64) ;  /* 0x000000f000027945 */ /* 0x000fe80003800100 */
[----:B------:R-:W-:-:S04]  /*1df0*/  LEA.HI R13, R13, R13, RZ, 0x1 ;  /* 0x0000000d0d0d7211 */ /* 0x000fc800078f08ff */
[----:B------:R-:W-:-:S04]  /*1e00*/  SHF.R.S32.HI R14, RZ, 0x1, R13 ;  /* 0x00000001ff0e7819 */ /* 0x000fc8000001140d */
[----:B------:R-:W-:-:S05]  /*1e10*/  LEA R13, R14, UR6, 0x2 ;  /* 0x000000060e0d7c11 */ /* 0x000fca000f8e10ff */
[----:B------:R-:W0:Y:S02]  /*1e20*/  LDS R16, [R13] ;  /* 0x000000000d107984 */ /* 0x000e240000000800 */
[----:B0-----:R-:W-:-:S13]  /*1e30*/  ISETP.GE.AND P0, PT, R16, R15, PT ;  /* 0x0000000f1000720c */ /* 0x001fda0003f06270 */
[----:B------:R-:W-:Y:S01]  /*1e40*/  @!P0 VIADD R10, R14, 0x1 ;  /* 0x000000010e0a8836 */ /* 0x000fe20000000000 */
[----:B------:R-:W-:Y:S06]  /*1e50*/  @!P0 BRA `(.L_x_65) ;  /* 0x00000000001c8947 */ /* 0x000fec0003800000 */
[----:B------:R-:W-:-:S13]  /*1e60*/  ISETP.GT.AND P0, PT, R16, R15, PT ;  /* 0x0000000f1000720c */ /* 0x000fda0003f04270 */
[----:B------:R-:W-:Y:S01]  /*1e70*/  @P0 VIADD R11, R14, 0xffffffff ;  /* 0xffffffff0e0b0836 */ /* 0x000fe20000000000 */
[----:B------:R-:W-:Y:S06]  /*1e80*/  @P0 BRA `(.L_x_65) ;  /* 0x0000000000100947 */ /* 0x000fec0003800000 */
[----:B------:R-:W-:Y:S01]  /*1e90*/  ISETP.NE.AND P0, PT, R16, R15, PT ;  /* 0x0000000f1000720c */ /* 0x000fe20003f05270 */
[----:B------:R-:W-:-:S12]  /*1ea0*/  IMAD.MOV.U32 R13, RZ, RZ, 0x1 ;  /* 0x00000001ff0d7424 */ /* 0x000fd800078e00ff */
[----:B------:R-:W-:Y:S05]  /*1eb0*/  @!P0 BREAK.RELIABLE B2 ;  /* 0x0000000000028942 */ /* 0x000fea0003800100 */
[----:B------:R-:W-:Y:S05]  /*1ec0*/  @!P0 BRA `(.L_x_63) ;  /* 0x0000000000108947 */ /* 0x000fea0003800000 */
.L_x_65:
[----:B------:R-:W-:Y:S05]  /*1ed0*/  BSYNC.RELIABLE B2 ;  /* 0x0000000000027941 */ /* 0x000fea0003800100 */
.L_x_64:
[----:B------:R-:W-:-:S13]  /*1ee0*/  ISETP.GT.AND P0, PT, R10, R11, PT ;  /* 0x0000000b0a00720c */ /* 0x000fda0003f04270 */
[----:B------:R-:W-:Y:S05]  /*1ef0*/  @!P0 BRA `(.L_x_66) ;  /* 0xfffffffc00b48947 */ /* 0x000fea000383ffff */
[----:B------:R-:W-:-:S07]  /*1f00*/  IMAD.MOV.U32 R13, RZ, RZ, RZ ;  /* 0x000000ffff0d7224 */ /* 0x000fce00078e00ff */
.L_x_63:
[----:B------:R-:W-:Y:S05]  /*1f10*/  BSYNC.RECONVERGENT B1 ;  /* 0x0000000000017941 */ /* 0x000fea0003800200 */
.L_x_62:
[----:B------:R-:W-:-:S07]  /*1f20*/  IMAD.IADD R2, R13, 0x1, R2 ;  /* 0x000000010d027824 */ /* 0x000fce00078e0202 */
.L_x_61:
[----:B------:R-:W-:Y:S05]  /*1f30*/  BSYNC.RECONVERGENT B0 ;  /* 0x0000000000007941 */ /* 0x000fea0003800200 */
.L_x_60:
[----:B------:R-:W-:Y:S05]  /*1f40*/  WARPSYNC.ALL ;  /* 0x0000000000007948 */ /* 0x000fea0003800000 */
[----:B------:R-:W-:Y:S05]  /*1f50*/  @P1 BRA `(.L_x_67) ;  /* 0xfffffffc00401947 */ /* 0x000fea000383ffff */
[----:B------:R-:W-:Y:S05]  /*1f60*/  BRA `(.L_x_58) ;  /* 0x0000000800447947 */ /* 0x000fea0003800000 */
.L_x_59:
[C---:B------:R-:W-:Y:S01]  /*1f70*/  ISETP.GE.U32.AND P0, PT, R9.reuse, 0x4, PT ;  /* 0x000000040900780c */ /* 0x040fe20003f06070 */
[----:B------:R-:W-:Y:S01]  /*1f80*/  IMAD.MOV.U32 R14, RZ, RZ, RZ ;  /* 0x000000ffff0e7224 */ /* 0x000fe200078e00ff */
[----:B------:R-:W-:-:S11]  /*1f90*/  LOP3.LUT R16, R9, 0x3, RZ, 0xc0, !PT ;  /* 0x0000000309107812 */ /* 0x000fd600078ec0ff */
[----:B------:R-:W-:Y:S05]  /*1fa0*/  @!P0 BRA `(.L_x_68) ;  /* 0x0000000400308947 */ /* 0x000fea0003800000 */
[----:B------:R-:W0:Y:S01]  /*1fb0*/  LDC.64 R10, c[0x0][0x380] ;  /* 0x0000e000ff0a7b82 */ /* 0x000e220000000a00 */
[----:B------:R-:W-:Y:S01]  /*1fc0*/  LOP3.LUT R14, R9, 0x7ffffffc, RZ, 0xc0, !PT ;  /* 0x7ffffffc090e7812 */ /* 0x000fe200078ec0ff */
[----:B------:R-:W-:-:S07]  /*1fd0*/  IMAD.MOV.U32 R9, RZ, RZ, RZ ;  /* 0x000000ffff097224 */ /* 0x000fce00078e00ff */
.L_x_85:
        /* <DEDUP_REMOVED lines=18> */
.L_x_72:
[----:B------:R-:W-:Y:S05]  /*2100*/  BSYNC.RECONVERGENT B1 ;  /* 0x0000000000017941 */ /* 0x000fea0003800200 */
.L_x_71:
[----:B------:R-:W-:-:S07]  /*2110*/  IMAD.IADD R2, R17, 0x1, R2 ;  /* 0x0000000111027824 */ /* 0x000fce00078e0202 */
.L_x_70:
[----:B------:R-:W-:Y:S05]  /*2120*/  BSYNC.RECONVERGENT B0 ;  /* 0x0000000000007941 */ /* 0x000fea0003800200 */
.L_x_69:
        /* <DEDUP_REMOVED lines=14> */
.L_x_76:
[----:B------:R-:W-:Y:S05]  /*2210*/  BSYNC.RECONVERGENT B1 ;  /* 0x0000000000017941 */ /* 0x000fea0003800200 */
.L_x_75:
[----:B------:R-:W-:-:S07]  /*2220*/  IMAD.IADD R2, R15, 0x1, R2 ;  /* 0x000000010f027824 */ /* 0x000fce00078e0202 */
.L_x_74:
[----:B------:R-:W-:Y:S05]  /*2230*/  BSYNC.RECONVERGENT B0 ;  /* 0x0000000000007941 */ /* 0x000fea0003800200 */
.L_x_73:
        /* <DEDUP_REMOVED lines=14> */
.L_x_80:
[----:B------:R-:W-:Y:S05]  /*2320*/  BSYNC.RECONVERGENT B1 ;  /* 0x0000000000017941 */ /* 0x000fea0003800200 */
.L_x_79:
[----:B------:R-:W-:-:S07]  /*2330*/  IMAD.IADD R2, R15, 0x1, R2 ;  /* 0x000000010f027824 */ /* 0x000fce00078e0202 */
.L_x_78:
[----:B------:R-:W-:Y:S05]  /*2340*/  BSYNC.RECONVERGENT B0 ;  /* 0x0000000000007941 */ /* 0x000fea0003800200 */
.L_x_77:
        /* <DEDUP_REMOVED lines=14> */
.L_x_84:
[----:B------:R-:W-:Y:S05]  /*2430*/  BSYNC.RECONVERGENT B1 ;  /* 0x0000000000017941 */ /* 0x000fea0003800200 */
.L_x_83:
[----:B------:R-:W-:-:S07]  /*2440*/  IMAD.IADD R2, R15, 0x1, R2 ;  /* 0x000000010f027824 */ /* 0x000fce00078e0202 */
.L_x_82:
[----:B------:R-:W-:Y:S05]  /*2450*/  BSYNC.RECONVERGENT B0 ;  /* 0x0000000000007941 */ /* 0x000fea0003800200 */
.L_x_81:
[----:B------:R-:W-:Y:S05]  /*2460*/  @P1 BRA `(.L_x_85) ;  /* 0xfffffff800dc1947 */ /* 0x000fea000383ffff */
.L_x_68:
        /* <DEDUP_REMOVED lines=21> */
.L_x_89:
[----:B------:R-:W-:Y:S05]  /*25c0*/  BSYNC.RECONVERGENT B1 ;  /* 0x0000000000017941 */ /* 0x000fea0003800200 */
.L_x_88:
[----:B------:R-:W-:-:S07]  /*25d0*/  IMAD.IADD R2, R7, 0x1, R2 ;  /* 0x0000000107027824 */ /* 0x000fce00078e0202 */
.L_x_87:
[----:B------:R-:W-:Y:S05]  /*25e0*/  BSYNC.RECONVERGENT B0 ;  /* 0x0000000000007941 */ /* 0x000fea0003800200 */
.L_x_86:
        /* <DEDUP_REMOVED lines=18> */
.L_x_93:
[----:B------:R-:W-:Y:S05]  /*2710*/  BSYNC.RECONVERGENT B1 ;  /* 0x0000000000017941 */ /* 0x000fea0003800200 */
.L_x_92:
[----:B------:R-:W-:-:S07]  /*2720*/  IMAD.IADD R2, R7, 0x1, R2 ;  /* 0x0000000107027824 */ /* 0x000fce00078e0202 */
.L_x_91:
[----:B------:R-:W-:Y:S05]  /*2730*/  BSYNC.RECONVERGENT B0 ;  /* 0x0000000000007941 */ /* 0x000fea0003800200 */
.L_x_90:
        /* <DEDUP_REMOVED lines=17> */
.L_x_96:
[----:B------:R-:W-:Y:S05]  /*2850*/  BSYNC.RECONVERGENT B1 ;  /* 0x0000000000017941 */ /* 0x000fea0003800200 */
.L_x_95:
[----:B------:R-:W-:-:S07]  /*2860*/  IMAD.IADD R2, R7, 0x1, R2 ;  /* 0x0000000107027824 */ /* 0x000fce00078e0202 */
.L_x_94:
[----:B------:R-:W-:Y:S05]  /*2870*/  BSYNC.RECONVERGENT B0 ;  /* 0x0000000000007941 */ /* 0x000fea0003800200 */
.L_x_58:
[----:B------:R-:W-:-:S13]  /*2880*/  ISETP.NE.AND P0, PT, R0, UR4, PT ;  /* 0x0000000400007c0c */ /* 0x000fda000bf05270 */
[----:B------:R-:W-:Y:S05]  /*2890*/  @!P0 BRA `(.L_x_5) ;  /* 0x0000004c007c8947 */ /* 0x000fea0003800000 */
[----:B------:R-:W-:Y:S01]  /*28a0*/  UIADD3 UR4, UPT, UPT, UR4, 0x1, URZ ;  /* 0x0000000104047890 */ /* 0x000fe2000fffe0ff */
[----:B------:R-:W-:Y:S11]  /*28b0*/  BRA `(.L_x_97) ;  /* 0xfffffff000647947 */ /* 0x000ff6000383ffff */
.L_x_54:
[C---:B------:R-:W-:Y:S01]  /*28c0*/  VIADD R7, R2.reuse, -UR5 ;  /* 0x8000000502077c36 */ /* 0x040fe20008000000 */
[----:B------:R-:W-:Y:S01]  /*28d0*/  IADD3 R2, PT, PT, -R2, UR5, RZ ;  /* 0x0000000502027c10 */ /* 0x000fe2000fffe1ff */
[----:B------:R-:W-:-:S03]  /*28e0*/  UMOV UR4, URZ ;  /* 0x000000ff00047c82 */ /* 0x000fc60008000000 */
[C---:B------:R-:W-:Y:S02]  /*28f0*/  LOP3.LUT R15, R7.reuse, 0xf, RZ, 0xc0, !PT ;  /* 0x0000000f070f7812 */ /* 0x040fe400078ec0ff */
[----:B------:R-:W-:Y:S02]  /*2900*/  LOP3.LUT R16, R7, 0x7, RZ, 0xc0, !PT ;  /* 0x0000000707107812 */ /* 0x000fe400078ec0ff */
[----:B------:R-:W-:Y:S01]  /*2910*/  ISETP.GT.U32.AND P3, PT, R2, -0x10, PT ;  /* 0xfffffff00200780c */ /* 0x000fe20003f64070 */
[----:B------:R-:W-:Y:S01]  /*2920*/  VIADD R8, R15, 0xffffffff ;  /* 0xffffffff0f087836 */ /* 0x000fe20000000000 */
[C---:B------:R-:W-:Y:S01]  /*2930*/  LOP3.LUT R17, R7.reuse, 0xfffffff0, RZ, 0xc0, !PT ;  /* 0xfffffff007117812 */ /* 0x040fe200078ec0ff */
[----:B------:R-:W-:Y:S01]  /*2940*/  VIADD R9, R16, 0xffffffff ;  /* 0xffffffff10097836 */ /* 0x000fe20000000000 */
[----:B------:R-:W-:Y:S01]  /*2950*/  LOP3.LUT R7, R7, 0x3, RZ, 0xc0, !PT ;  /* 0x0000000307077812 */ /* 0x000fe200078ec0ff */
[----:B------:R-:W-:Y:S01]  /*2960*/  IMAD.MOV.U32 R2, RZ, RZ, RZ ;  /* 0x000000ffff027224 */ /* 0x000fe200078e00ff */
[----:B------:R-:W-:-:S02]  /*2970*/  ISETP.GE.U32.AND P2, PT, R8, 0x7, PT ;  /* 0x000000070800780c */ /* 0x000fc40003f46070 */
[----:B------:R-:W-:-:S13]  /*2980*/  ISETP.GE.U32.AND P1, PT, R9, 0x3, PT ;  /* 0x000000030900780c */ /* 0x000fda0003f26070 */
.L_x_147:
[----:B------:R-:W0:Y:S01]  /*2990*/  S2UR UR7, SR_CgaCtaId ;  /* 0x00000000000779c3 */ /* 0x000e220000008800 */
[----:B------:R-:W-:Y:S01]  /*29a0*/  UMOV UR5, 0x400 ;  /* 0x0000040000057882 */ /* 0x000fe20000000000 */
[----:B------:R-:W-:Y:S01]  /*29b0*/  IMAD.MOV.U32 R14, RZ, RZ, RZ ;  /* 0x000000ffff0e7224 */ /* 0x000fe200078e00ff */
[----:B------:R-:W-:-:S05]  /*29c0*/  UIADD3 UR5, UPT, UPT, UR5, 0x8, URZ ;  /* 0x0000000805057890 */ /* 0x000fca000fffe0ff */
[----:B------:R-:W2:Y:S08]  /*29d0*/  LDC R19, c[0x0][0x398] ;  /* 0x0000e600ff137b82 */ /* 0x000eb00000000800 */
[----:B------:R-:W3:Y:S01]  /*29e0*/  LDC.64 R8, c[0x0][0x390] ;  /* 0x0000e400ff087b82 */ /* 0x000ee20000000a00 */
[----:B0-----:R-:W-:-:S04]  /*29f0*/  ULEA UR5, UR7, UR5, 0x18 ;  /* 0x0000000507057291 */ /* 0x001fc8000f8ec0ff */
[----:B------:R-:W-:-:S09]  /*2a00*/  ULEA UR5, UR4, UR5, 0x2 ;  /* 0x0000000504057291 */ /* 0x000fd2000f8e10ff */
[----:B------:R-:W0:Y:S03]  /*2a10*/  LDS R12, [UR5] ;  /* 0x00000005ff0c7984 */ /* 0x000e260008000800 */
.L_x_101:
[----:B--2---:R-:W-:-:S05]  /*2a20*/  IMAD.IADD R13, R14, 0x1, R19 ;  /* 0x000000010e0d7824 */ /* 0x004fca00078e0213 */
[----:B------:R-:W-:-:S05]  /*2a30*/  SHF.R.U32.HI R13, RZ, 0x1, R13 ;  /* 0x00000001ff0d7819 */ /* 0x000fca000001160d */
[----:B---3--:R-:W-:-:S06]  /*2a40*/  IMAD.WIDE.U32 R10, R13, 0x4, R8 ;  /* 0x000000040d0a7825 */ /* 0x008fcc00078e0008 */
[----:B------:R-:W0:Y:S02]  /*2a50*/  LDG.E R11, desc[UR8][R10.64] ;  /* 0x000000080a0b7981 */ /* 0x000e24000c1e1900 */
[----:B0-----:R-:W-:-:S13]  /*2a60*/  ISETP.GE.AND P0, PT, R11, R12, PT ;  /* 0x0000000c0b00720c */ /* 0x001fda0003f06270 */
[----:B------:R-:W-:Y:S05]  /*2a70*/  @!P0 BRA `(.L_x_98) ;  /* 0x0000000000108947 */ /* 0x000fea0003800000 */
[----:B------:R-:W-:-:S13]  /*2a80*/  ISETP.GT.AND P0, PT, R11, R12, PT ;  /* 0x0000000c0b00720c */ /* 0x000fda0003f04270 */
[----:B------:R-:W-:Y:S05]  /*2a90*/  @!P0 BRA `(.L_x_99) ;  /* 0x0000000400f08947 */ /* 0x000fea0003800000 */
[----:B------:R-:W-:Y:S01]  /*2aa0*/  VIADD R19, R13, 0xffffffff ;  /* 0xffffffff0d137836 */ /* 0x000fe20000000000 */
[----:B------:R-:W-:Y:S06]  /*2ab0*/  BRA `(.L_x_100) ;  /* 0x0000000000047947 */ /* 0x000fec0003800000 */
.L_x_98:
[----:B------:R-:W-:-:S07]  /*2ac0*/  VIADD R14, R13, 0x1 ;  /* 0x000000010d0e7836 */ /* 0x000fce0000000000 */
.L_x_100:
[----:B------:R-:W-:-:S13]  /*2ad0*/  ISETP.GT.AND P0, PT, R14, R19, PT ;  /* 0x000000130e00720c */ /* 0x000fda0003f04270 */
[----:B------:R-:W-:Y:S05]  /*2ae0*/  @!P0 BRA `(.L_x_101) ;  /* 0xfffffffc00cc8947 */ /* 0x000fea000383ffff */
[----:B------:R-:W0:Y:S01]  /*2af0*/  LDC R14, c[0x0][0x398] ;  /* 0x0000e600ff0e7b82 */ /* 0x000e220000000800 */
[----:B------:R-:W-:Y:S01]  /*2b00*/  ISETP.NE.AND P0, PT, R15, RZ, PT ;  /* 0x000000ff0f00720c */ /* 0x000fe20003f05270 */
[----:B------:R-:W-:Y:S01]  /*2b10*/  IMAD.MOV.U32 R13, RZ, RZ, RZ ;  /* 0x000000ffff0d7224 */ /* 0x000fe200078e00ff */
[----:B------:R-:W-:Y:S11]  /*2b20*/  @P3 BRA `(.L_x_102) ;  /* 0x0000000000dc3947 */ /* 0x000ff60003800000 */
[----:B------:R-:W-:Y:S01]  /*2b30*/  IMAD.MOV.U32 R13, RZ, RZ, RZ ;  /* 0x000000ffff0d7224 */ /* 0x000fe200078e00ff */
[----:B------:R-:W-:-:S06]  /*2b40*/  UMOV UR5, URZ ;  /* 0x000000ff00057c82 */ /* 0x000fcc0008000000 */
.L_x_103:
[----:B0-----:R-:W-:-:S05]  /*2b50*/  IMAD.WIDE.U32 R10, R14, 0x4, R8 ;  /* 0x000000040e0a7825 */ /* 0x001fca00078e0008 */
        /* <DEDUP_REMOVED lines=24> */
[----:B------:R-:W5:Y:S01]  /*2ce0*/  LDG.E R23, desc[UR8][R10.64+0x38] ;  /* 0x000038080a177981 */ /* 0x000f62000c1e1900 */
        /* <DEDUP_REMOVED lines=8> */
[----:B------:R-:W-:Y:S01]  /*2d70*/  @!P5 VIADD R13, R14, 0x8 ;  /* 0x000000080e0dd836 */ /* 0x000fe20000000000 */
[----:B------:R-:W-:Y:S01]  /*2d80*/  UIADD3 UR5, UPT, UPT, UR5, 0x10, URZ ;  /* 0x0000001005057890 */ /* 0x000fe2000fffe0ff */
        /* <DEDUP_REMOVED lines=9> */
[----:B------:R-:W-:Y:S01]  /*2e20*/  @!P6 VIADD R13, R14, 0xc ;  /* 0x0000000c0e0de836 */ /* 0x000fe20000000000 */
[----:B------:R-:W-:Y:S01]  /*2e30*/  ISETP.NE.AND P6, PT, R24, R12, PT ;  /* 0x0000000c1800720c */ /* 0x000fe20003fc5270 */
[C---:B------:R-:W-:Y:S01]  /*2e40*/  @!P4 VIADD R13, R14.reuse, 0xd ;  /* 0x0000000d0e0dc836 */ /* 0x040fe20000000000 */
[----:B------:R-:W-:Y:S01]  /*2e50*/  ISETP.NE.AND P4, PT, R17, UR5, PT ;  /* 0x0000000511007c0c */ /* 0x000fe2000bf85270 */
[----:B------:R-:W-:-:S10]  /*2e60*/  @!P5 VIADD R13, R14, 0xe ;  /* 0x0000000e0e0dd836 */ /* 0x000fd40000000000 */
[C---:B------:R-:W-:Y:S02]  /*2e70*/  @!P6 VIADD R13, R14.reuse, 0xf ;  /* 0x0000000f0e0de836 */ /* 0x040fe40000000000 */
[----:B------:R-:W-:Y:S01]  /*2e80*/  VIADD R14, R14, 0x10 ;  /* 0x000000100e0e7836 */ /* 0x000fe20000000000 */
[----:B------:R-:W-:Y:S06]  /*2e90*/  @P4 BRA `(.L_x_103) ;  /* 0xfffffffc002c4947 */ /* 0x000fec000383ffff */
.L_x_102:
[----:B------:R-:W-:Y:S05]  /*2ea0*/  @!P0 BRA `(.L_x_99) ;  /* 0x0000000000ec8947 */ /* 0x000fea0003800000 */
[----:B------:R-:W-:Y:S01]  /*2eb0*/  ISETP.NE.AND P0, PT, R16, RZ, PT ;  /* 0x000000ff1000720c */ /* 0x000fe20003f05270 */
[----:B------:R-:W-:-:S12]  /*2ec0*/  @!P2 BRA `(.L_x_104) ;  /* 0x000000000068a947 */ /* 0x000fd80003800000 */
        /* <DEDUP_REMOVED lines=26> */
.L_x_104:
[----:B------:R-:W-:Y:S05]  /*3070*/  @!P0 BRA `(.L_x_99) ;  /* 0x0000000000788947 */ /* 0x000fea0003800000 */
[----:B------:R-:W-:Y:S01]  /*3080*/  ISETP.NE.AND P0, PT, R7, RZ, PT ;  /* 0x000000ff0700720c */ /* 0x000fe20003f05270 */
[----:B------:R-:W-:-:S12]  /*3090*/  @!P1 BRA `(.L_x_105) ;  /* 0x0000000000389947 */ /* 0x000fd80003800000 */
[----:B0-----:R-:W-:-:S05]  /*30a0*/  IMAD.WIDE.U32 R10, R14, 0x4, R8 ;  /* 0x000000040e0a7825 */ /* 0x001fca00078e0008 */
        /* <DEDUP_REMOVED lines=13> */
.L_x_105:
[----:B------:R-:W-:Y:S05]  /*3180*/  @!P0 BRA `(.L_x_99) ;  /* 0x0000000000348947 */ /* 0x000fea0003800000 */
[----:B0-----:R-:W-:-:S05]  /*3190*/  IMAD.WIDE.U32 R8, R14, 0x4, R8 ;  /* 0x000000040e087825 */ /* 0x001fca00078e0008 */
        /* <DEDUP_REMOVED lines=12> */
.L_x_99:
[----:B------:R-:W2:Y:S02]  /*3260*/  LDC.64 R8, c[0x0][0x388] ;  /* 0x0000e200ff087b82 */ /* 0x000ea40000000a00 */
[----:B--2---:R-:W-:-:S05]  /*3270*/  IMAD.WIDE R8, R13, 0x4, R8 ;  /* 0x000000040d087825 */ /* 0x004fca00078e0208 */
[----:B------:R-:W0:Y:S04]  /*3280*/  LDG.E R12, desc[UR8][R8.64] ;  /* 0x00000008080c7981 */ /* 0x000e28000c1e1900 */
[----:B------:R-:W2:Y:S01]  /*3290*/  LDG.E R13, desc[UR8][R8.64+0x4] ;  /* 0x00000408080d7981 */ /* 0x000ea2000c1e1900 */
[----:B0-----:R-:W-:Y:S01]  /*32a0*/  LOP3.LUT R14, RZ, R12, RZ, 0x33, !PT ;  /* 0x0000000cff0e7212 */ /* 0x001fe200078e33ff */
        /* <DEDUP_REMOVED lines=10> */
.L_x_117:
        /* <DEDUP_REMOVED lines=27> */
.L_x_116:
[----:B------:R-:W-:Y:S01]  /*3500*/  IMAD.IADD R14, R8, 0x1, R9 ;  /* 0x00000001080e7824 */ /* 0x000fe200078e0209 */
[----:B------:R-:W-:Y:S04]  /*3510*/  BSSY.RELIABLE B2, `(.L_x_112) ;  /* 0x0000011000027945 */ /* 0x000fe80003800100 */
[----:B------:R-:W-:-:S04]  /*3520*/  LEA.HI R14, R14, R14, RZ, 0x1 ;  /* 0x0000000e0e0e7211 */ /* 0x000fc800078f08ff */
[----:B------:R-:W-:-:S05]  /*3530*/  SHF.R.S32.HI R18, RZ, 0x1, R14 ;  /* 0x00000001ff127819 */ /* 0x000fca000001140e */
[----:B------:R-:W-:-:S06]  /*3540*/  IMAD R14, R18, 0x4, R23 ;  /* 0x00000004120e7824 */ /* 0x000fcc00078e0217 */
        /* <DEDUP_REMOVED lines=10> */
.L_x_114:
[----:B------:R-:W-:Y:S01]  /*35f0*/  VIADD R9, R18, 0xffffffff ;  /* 0xffffffff12097836 */ /* 0x000fe20000000000 */
[----:B------:R-:W-:Y:S06]  /*3600*/  BRA `(.L_x_115) ;  /* 0x0000000000047947 */ /* 0x000fec0003800000 */
.L_x_113:
[----:B------:R-:W-:-:S07]  /*3610*/  VIADD R8, R18, 0x1 ;  /* 0x0000000112087836 */ /* 0x000fce0000000000 */
.L_x_115:
[----:B------:R-:W-:Y:S05]  /*3620*/  BSYNC.RELIABLE B2 ;  /* 0x0000000000027941 */ /* 0x000fea0003800100 */
.L_x_112:
[----:B------:R-:W-:-:S13]  /*3630*/  ISETP.GT.AND P0, PT, R8, R9, PT ;  /* 0x000000090800720c */ /* 0x000fda0003f04270 */
[----:B------:R-:W-:Y:S05]  /*3640*/  @!P0 BRA `(.L_x_116) ;  /* 0xfffffffc00ac8947 */ /* 0x000fea000383ffff */
[----:B------:R-:W-:-:S07]  /*3650*/  IMAD.MOV.U32 R19, RZ, RZ, RZ ;  /* 0x000000ffff137224 */ /* 0x000fce00078e00ff */
.L_x_111:
[----:B------:R-:W-:Y:S05]  /*3660*/  BSYNC.RECONVERGENT B1 ;  /* 0x0000000000017941 */ /* 0x000fea0003800200 */
.L_x_110:
[----:B------:R-:W-:-:S07]  /*3670*/  IMAD.IADD R2, R19, 0x1, R2 ;  /* 0x0000000113027824 */ /* 0x000fce00078e0202 */
.L_x_109:
[----:B------:R-:W-:Y:S05]  /*3680*/  BSYNC.RECONVERGENT B0 ;  /* 0x0000000000007941 */ /* 0x000fea0003800200 */
.L_x_108:
[----:B------:R-:W-:Y:S05]  /*3690*/  WARPSYNC.ALL ;  /* 0x0000000000007948 */ /* 0x000fea0003800000 */
[----:B------:R-:W-:Y:S05]  /*36a0*/  @P4 BRA `(.L_x_117) ;  /* 0xfffffffc00284947 */ /* 0x000fea000383ffff */
[----:B------:R-:W-:Y:S05]  /*36b0*/  BRA `(.L_x_106) ;  /* 0x0000000800447947 */ /* 0x000fea0003800000 */
.L_x_107:
[C---:B------:R-:W-:Y:S01]  /*36c0*/  ISETP.GE.U32.AND P0, PT, R10.reuse, 0x4, PT ;  /* 0x000000040a00780c */ /* 0x040fe20003f06070 */
[----:B------:R-:W-:Y:S01]  /*36d0*/  IMAD.MOV.U32 R14, RZ, RZ, RZ ;  /* 0x000000ffff0e7224 */ /* 0x000fe200078e00ff */
[----:B------:R-:W-:-:S11]  /*36e0*/  LOP3.LUT R21, R10, 0x3, RZ, 0xc0, !PT ;  /* 0x000000030a157812 */ /* 0x000fd600078ec0ff */
[----:B------:R-:W-:Y:S05]  /*36f0*/  @!P0 BRA `(.L_x_118) ;  /* 0x0000000400308947 */ /* 0x000fea0003800000 */
[----:B------:R-:W0:Y:S01]  /*3700*/  LDC.64 R8, c[0x0][0x380] ;  /* 0x0000e000ff087b82 */ /* 0x000e220000000a00 */
[----:B------:R-:W-:Y:S01]  /*3710*/  LOP3.LUT R14, R10, 0x7ffffffc, RZ, 0xc0, !PT ;  /* 0x7ffffffc0a0e7812 */ /* 0x000fe200078ec0ff */
[----:B------:R-:W-:-:S07]  /*3720*/  IMAD.MOV.U32 R18, RZ, RZ, RZ ;  /* 0x000000ffff127224 */ /* 0x000fce00078e00ff */
.L_x_135:
        /* <DEDUP_REMOVED lines=18> */
.L_x_122:
[----:B------:R-:W-:Y:S05]  /*3850*/  BSYNC.RECONVERGENT B1 ;  /* 0x0000000000017941 */ /* 0x000fea0003800200 */
.L_x_121:
[----:B------:R-:W-:-:S07]  /*3860*/  IMAD.IADD R2, R23, 0x1, R2 ;  /* 0x0000000117027824 */ /* 0x000fce00078e0202 */
.L_x_120:
[----:B------:R-:W-:Y:S05]  /*3870*/  BSYNC.RECONVERGENT B0 ;  /* 0x0000000000007941 */ /* 0x000fea0003800200 */
.L_x_119:
        /* <DEDUP_REMOVED lines=14> */
.L_x_126:
[----:B------:R-:W-:Y:S05]  /*3960*/  BSYNC.RECONVERGENT B1 ;  /* 0x0000000000017941 */ /* 0x000fea0003800200 */
.L_x_125:
[----:B------:R-:W-:-:S07]  /*3970*/  IMAD.IADD R2, R23, 0x1, R2 ;  /* 0x0000000117027824 */ /* 0x000fce00078e0202 */
.L_x_124:
[----:B------:R-:W-:Y:S05]  /*3980*/  BSYNC.RECONVERGENT B0 ;  /* 0x0000000000007941 */ /* 0x000fea0003800200 */
.L_x_123:
        /* <DEDUP_REMOVED lines=14> */
.L_x_130:
[----:B------:R-:W-:Y:S05]  /*3a70*/  BSYNC.RECONVERGENT B1 ;  /* 0x0000000000017941 */ /* 0x000fea0003800200 */
.L_x_129:
[----:B------:R-:W-:-:S07]  /*3a80*/  IMAD.IADD R2, R23, 0x1, R2 ;  /* 0x0000000117027824 */ /* 0x000fce00078e0202 */
.L_x_128:
[----:B------:R-:W-:Y:S05]  /*3a90*/  BSYNC.RECONVERGENT B0 ;  /* 0x0000000000007941 */ /* 0x000fea0003800200 */
.L_x_127:
        /* <DEDUP_REMOVED lines=14> */
.L_x_134:
[----:B------:R-:W-:Y:S05]  /*3b80*/  BSYNC.RECONVERGENT B1 ;  /* 0x0000000000017941 */ /* 0x000fea0003800200 */
.L_x_133:
[----:B------:R-:W-:-:S07]  /*3b90*/  IMAD.IADD R2, R19, 0x1, R2 ;  /* 0x0000000113027824 */ /* 0x000fce00078e0202 */
.L_x_132:
[----:B------:R-:W-:Y:S05]  /*3ba0*/  BSYNC.RECONVERGENT B0 ;  /* 0x0000000000007941 */ /* 0x000fea0003800200 */
.L_x_131:
[----:B------:R-:W-:Y:S05]  /*3bb0*/  @P4 BRA `(.L_x_135) ;  /* 0xfffffff800dc4947 */ /* 0x000fea000383ffff */
.L_x_118:
        /* <DEDUP_REMOVED lines=21> */
.L_x_139:
[----:B------:R-:W-:Y:S05]  /*3d10*/  BSYNC.RECONVERGENT B1 ;  /* 0x0000000000017941 */ /* 0x000fea0003800200 */
.L_x_138:
[----:B------:R-:W-:-:S07]  /*3d20*/  IMAD.IADD R2, R11, 0x1, R2 ;  /* 0x000000010b027824 */ /* 0x000fce00078e0202 */
.L_x_137:
[----:B------:R-:W-:Y:S05]  /*3d30*/  BSYNC.RECONVERGENT B0 ;  /* 0x0000000000007941 */ /* 0x000fea0003800200 */
.L_x_136:
        /* <DEDUP_REMOVED lines=18> */
.L_x_143:
[----:B------:R-:W-:Y:S05]  /*3e60*/  BSYNC.RECONVERGENT B1 ;  /* 0x0000000000017941 */ /* 0x000fea0003800200 */
.L_x_142:
[----:B------:R-:W-:-:S07]  /*3e70*/  IMAD.IADD R2, R11, 0x1, R2 ;  /* 0x000000010b027824 */ /* 0x000fce00078e0202 */
.L_x_141:
[----:B------:R-:W-:Y:S05]  /*3e80*/  BSYNC.RECONVERGENT B0 ;  /* 0x0000000000007941 */ /* 0x000fea0003800200 */
.L_x_140:
        /* <DEDUP_REMOVED lines=17> */
.L_x_146:
[----:B------:R-:W-:Y:S05]  /*3fa0*/  BSYNC.RECONVERGENT B1 ;  /* 0x0000000000017941 */ /* 0x000fea0003800200 */
.L_x_145:
[----:B------:R-:W-:-:S07]  /*3fb0*/  IMAD.IADD R2, R11, 0x1, R2 ;  /* 0x000000010b027824 */ /* 0x000fce00078e0202 */
.L_x_144:
[----:B------:R-:W-:Y:S05]  /*3fc0*/  BSYNC.RECONVERGENT B0 ;  /* 0x0000000000007941 */ /* 0x000fea0003800200 */
.L_x_106:
[----:B------:R-:W-:-:S13]  /*3fd0*/  ISETP.NE.AND P0, PT, R0, UR4, PT ;  /* 0x0000000400007c0c */ /* 0x000fda000bf05270 */
[----:B------:R-:W-:Y:S05]  /*3fe0*/  @!P0 BRA `(.L_x_5) ;  /* 0x0000003400a88947 */ /* 0x000fea0003800000 */
[----:B------:R-:W-:Y:S01]  /*3ff0*/  UIADD3 UR4, UPT, UPT, UR4, 0x1, URZ ;  /* 0x0000000104047890 */ /* 0x000fe2000fffe0ff */
[----:B------:R-:W-:Y:S11]  /*4000*/  BRA `(.L_x_147) ;  /* 0xffffffe800607947 */ /* 0x000ff6000383ffff */
.L_x_2:
[----:B------:R-:W-:-:S05]  /*4010*/  VIADD R2, R0, 0x1 ;  /* 0x0000000100027836 */ /* 0x000fca0000000000 */
[----:B------:R-:W-:-:S05]  /*4020*/  I2FP.F32.U32 R2, R2 ;  /* 0x0000000200027245 */ /* 0x000fca0000201000 */
[----:B------:R-:W-:Y:S01]  /*4030*/  FMUL R4, R2, 0.00390625 ;  /* 0x3b80000002047820 */ /* 0x000fe20000400000 */
[----:B------:R-:W-:-:S05]  /*4040*/  IMAD.MOV.U32 R2, RZ, RZ, RZ ;  /* 0x000000ffff027224 */ /* 0x000fca00078e00ff */
[----:B------:R-:W0:Y:S02]  /*4050*/  F2I.CEIL.NTZ R4, R4 ;  /* 0x0000000400047305 */ /* 0x000e24000020b100 */
[----:B0-----:R-:W-:-:S13]  /*4060*/  ISETP.GE.AND P0, PT, R4, 0x1, PT ;  /* 0x000000010400780c */ /* 0x001fda0003f06270 */
[----:B------:R-:W-:Y:S05]  /*4070*/  @!P0 BRA `(.L_x_5) ;  /* 0x0000003400848947 */ /* 0x000fea0003800000 */
[----:B------:R-:W0:Y:S01]  /*4080*/  LDC.64 R6, c[0x0][0x398] ;  /* 0x0000e600ff067b82 */ /* 0x000e220000000a00 */
[----:B------:R-:W-:Y:S01]  /*4090*/  IMAD.MOV.U32 R4, RZ, RZ, RZ ;  /* 0x000000ffff047224 */ /* 0x000fe200078e00ff */
[----:B0-----:R-:W-:Y:S01]  /*40a0*/  LOP3.LUT R2, RZ, R6, RZ, 0x33, !PT ;  /* 0x00000006ff027212 */ /* 0x001fe200078e33ff */
[----:B------:R-:W-:Y:S02]  /*40b0*/  IMAD.IADD R14, R7, 0x1, -R6 ;  /* 0x00000001070e7824 */ /* 0x000fe400078e0a06 */
[----:B------:R-:W-:Y:S02]  /*40c0*/  IMAD.MOV.U32 R6, RZ, RZ, R0 ;  /* 0x000000ffff067224 */ /* 0x000fe400078e0000 */
[----:B------:R-:W-:Y:S01]  /*40d0*/  IMAD.IADD R5, R2, 0x1, R7 ;  /* 0x0000000102057824 */ /* 0x000fe200078e0207 */
[C---:B------:R-:W-:Y:S01]  /*40e0*/  LOP3.LUT R7, R14.reuse, 0xf, RZ, 0xc0, !PT ;  /* 0x0000000f0e077812 */ /* 0x040fe200078ec0ff */
[----:B------:R-:W-:Y:S01]  /*40f0*/  IMAD.MOV.U32 R2, RZ, RZ, RZ ;  /* 0x000000ffff027224 */ /* 0x000fe200078e00ff */
[----:B------:R-:W-:-:S02]  /*4100*/  LOP3.LUT R12, R14, 0x7, RZ, 0xc0, !PT ;  /* 0x000000070e0c7812 */ /* 0x000fc400078ec0ff */
[C---:B------:R-:W-:Y:S02]  /*4110*/  LOP3.LUT R13, R14.reuse, 0xfffffff0, RZ, 0xc0, !PT ;  /* 0xfffffff00e0d7812 */ /* 0x040fe400078ec0ff */
[----:B------:R-:W-:-:S07]  /*4120*/  LOP3.LUT R14, R14, 0x3, RZ, 0xc0, !PT ;  /* 0x000000030e0e7812 */ /* 0x000fce00078ec0ff */
.L_x_238:
[----:B------:R-:W-:Y:S01]  /*4130*/  ISETP.GE.AND P0, PT, R6, 0x100, PT ;  /* 0x000001000600780c */ /* 0x000fe20003f06270 */
[----:B0--3--:R-:W-:-:S12]  /*4140*/  IMAD R11, R4, 0x100, R3 ;  /* 0x00000100040b7824 */ /* 0x009fd800078e0203 */
[----:B--2---:R-:W-:Y:S05]  /*4150*/  @!P0 BRA `(.L_x_148) ;  /* 0x0000001c00008947 */ /* 0x004fea0003800000 */
[----:B------:R-:W0:Y:S01]  /*4160*/  S2R R16, SR_CgaCtaId ;  /* 0x0000000000107919 */ /* 0x000e220000008800 */
[----:B------:R-:W-:Y:S01]  /*4170*/  ISETP.GT.AND P0, PT, R11, R0, PT ;  /* 0x000000000b00720c */ /* 0x000fe20003f04270 */
[----:B------:R-:W-:Y:S01]  /*4180*/  BSSY.RECONVERGENT B0, `(.L_x_149) ;  /* 0x0000011000007945 */ /* 0x000fe20003800200 */
[----:B------:R-:W-:-:S04]  /*4190*/  MOV R15, 0x400 ;  /* 0x00000400000f7802 */ /* 0x000fc80000000f00 */
[----:B0-----:R-:W-:-:S07]  /*41a0*/  LEA R17, R16, R15, 0x18 ;  /* 0x0000000f10117211 */ /* 0x001fce00078ec0ff */
[----:B------:R-:W-:Y:S05]  /*41b0*/  @P0 BRA `(.L_x_150) ;  /* 0x0000000000340947 */ /* 0x000fea0003800000 */
[----:B------:R-:W0:Y:S01]  /*41c0*/  S2UR UR5, SR_CgaCtaId ;  /* 0x00000000000579c3 */ /* 0x000e220000008800 */
[----:B------:R-:W-:-:S07]  /*41d0*/  UMOV UR4, 0x400 ;  /* 0x0000040000047882 */ /* 0x000fce0000000000 */
[----:B------:R-:W1:Y:S01]  /*41e0*/  LDC.64 R8, c[0x0][0x380] ;  /* 0x0000e000ff087b82 */ /* 0x000e620000000a00 */
[----:B0-----:R-:W-:-:S09]  /*41f0*/  ULEA UR4, UR5, UR4, 0x18 ;  /* 0x0000000405047291 */ /* 0x001fd2000f8ec0ff */
[----:B------:R-:W0:Y:S02]  /*4200*/  LDS R10, [UR4] ;  /* 0x00000004ff0a7984 */ /* 0x000e240008000800 */
[----:B0-----:R-:W-:-:S04]  /*4210*/  IMAD.IADD R11, R11, 0x1, R10 ;  /* 0x000000010b0b7824 */ /* 0x001fc800078e020a */
[----:B-1----:R-:W-:-:S06]  /*4220*/  IMAD.WIDE R8, R11, 0x4, R8 ;  /* 0x000000040b087825 */ /* 0x002fcc00078e0208 */
[----:B------:R-:W2:Y:S01]  /*4230*/  LDG.E R8, desc[UR8][R8.64] ;  /* 0x0000000808087981 */ /* 0x000ea2000c1e1900 */
[----:B------:R-:W-:Y:S02]  /*4240*/  UMOV UR4, 0x400 ;  /* 0x0000040000047882 */ /* 0x000fe40000000000 */
[----:B------:R-:W-:-:S04]  /*4250*/  UIADD3 UR4, UPT, UPT, UR4, 0x8, URZ ;  /* 0x0000000804047890 */ /* 0x000fc8000fffe0ff */
[----:B------:R-:W-:-:S06]  /*4260*/  ULEA UR4, UR5, UR4, 0x18 ;  /* 0x0000000405047291 */ /* 0x000fcc000f8ec0ff */
[----:B------:R-:W-:-:S05]  /*4270*/  LEA R11, R3, UR4, 0x2 ;  /* 0x00000004030b7c11 */ /* 0x000fca000f8e10ff */
[----:B--2---:R0:W-:Y:S02]  /*4280*/  STS [R11], R8 ;  /* 0x000000080b007388 */ /* 0x0041e40000000800 */
.L_x_150:
[----:B------:R-:W-:Y:S05]  /*4290*/  BSYNC.RECONVERGENT B0 ;  /* 0x0000000000007941 */ /* 0x000fea0003800200 */
.L_x_149:
[----:B------:R-:W-:Y:S06]  /*42a0*/  BAR.SYNC.DEFER_BLOCKING 0x0 ;  /* 0x0000000000007b1d */ /* 0x000fec0000010000 */
[----:B0-----:R-:W0:Y:S02]  /*42b0*/  LDS.128 R8, [R17] ;  /* 0x0000000011087984 */ /* 0x001e240000000c00 */
[----:B0-----:R-:W-:-:S13]  /*42c0*/  ISETP.GT.AND P0, PT, R8, R9, PT ;  /* 0x000000090800720c */ /* 0x001fda0003f04270 */
[----:B------:R-:W-:Y:S05]  /*42d0*/  @P0 BRA `(.L_x_151) ;  /* 0x0000001800940947 */ /* 0x000fea0003800000 */
[----:B------:R-:W-:Y:S01]  /*42e0*/  VIADD R15, R15, 0x8 ;  /* 0x000000080f0f7836 */ /* 0x000fe20000000000 */
[----:B------:R-:W0:Y:S04]  /*42f0*/  LDCU UR4, c[0x0][0x398] ;  /* 0x00007300ff0477ac */ /* 0x000e280008000800 */
[----:B------:R-:W-:Y:S01]  /*4300*/  LEA R11, R16, R15, 0x18 ;  /* 0x0000000f100b7211 */ /* 0x000fe200078ec0ff */
[----:B------:R-:W-:Y:S01]  /*4310*/  IMAD.MOV.U32 R16, RZ, RZ, R8 ;  /* 0x000000ffff107224 */ /* 0x000fe200078e0008 */
[----:B------:R1:W2:Y:S03]  /*4320*/  LDS R15, [R17+0x404] ;  /* 0x00040400110f7984 */ /* 0x0002a60000000800 */
[----:B------:R-:W-:-:S06]  /*4330*/  IMAD R11, R4, 0x4, R11 ;  /* 0x00000004040b7824 */ /* 0x000fcc00078e020b */
[----:B------:R-:W3:Y:S01]  /*4340*/  LDS R11, [R11] ;  /* 0x000000000b0b7984 */ /* 0x000ee20000000800 */
[----:B0-----:R-:W-:-:S09]  /*4350*/  UISETP.GT.AND UP0, UPT, UR4, -0x1, UPT ;  /* 0xffffffff0400788c */ /* 0x001fd2000bf04270 */
[----:B-1----:R-:W-:Y:S05]  /*4360*/  BRA.U UP0, `(.L_x_152) ;  /* 0x0000000d00287547 */ /* 0x002fea000b800000 */
[----:B------:R-:W-:-:S07]  /*4370*/  VIMNMX R17, PT, PT, R16, R9, !PT ;  /* 0x0000000910117248 */ /* 0x000fce0007fe0100 */
.L_x_169:
[----:B------:R-:W0:Y:S01]  /*4380*/  LDCU.64 UR4, c[0x0][0x398] ;  /* 0x00007300ff0477ac */ /* 0x000e220008000a00 */
[----:B------:R-:W-:Y:S01]  /*4390*/  IMAD.MOV.U32 R18, RZ, RZ, RZ ;  /* 0x000000ffff127224 */ /* 0x000fe200078e00ff */
[----:B0-----:R-:W-:-:S09]  /*43a0*/  UISETP.GT.AND UP0, UPT, UR5, UR4, UPT ;  /* 0x000000040500728c */ /* 0x001fd2000bf04270 */
[----:B------:R-:W-:Y:S05]  /*43b0*/  BRA.U !UP0, `(.L_x_153) ;  /* 0x0000000908007547 */ /* 0x000fea000b800000 */
[----:B------:R-:W0:Y:S01]  /*43c0*/  LDC R19, c[0x0][0x398] ;  /* 0x0000e600ff137b82 */ /* 0x000e220000000800 */
[----:B------:R-:W-:Y:S01]  /*43d0*/  ISETP.GE.U32.AND P1, PT, R5, 0xf, PT ;  /* 0x0000000f0500780c */ /* 0x000fe20003f26070 */
[----:B------:R-:W-:Y:S01]  /*43e0*/  IMAD.MOV.U32 R18, RZ, RZ, RZ ;  /* 0x000000ffff127224 */ /* 0x000fe200078e00ff */
[----:B------:R-:W-:-:S11]  /*43f0*/  ISETP.NE.AND P0, PT, R7, RZ, PT ;  /* 0x000000ff0700720c */ /* 0x000fd60003f05270 */
[----:B------:R-:W-:Y:S05]  /*4400*/  @!P1 BRA `(.L_x_154) ;  /* 0x0000000000e09947 */ /* 0x000fea0003800000 */
[----:B------:R-:W-:Y:S01]  /*4410*/  IMAD.MOV.U32 R18, RZ, RZ, RZ ;  /* 0x000000ffff127224 */ /* 0x000fe200078e00ff */
[----:B------:R-:W-:-:S06]  /*4420*/  UMOV UR4, URZ ;  /* 0x000000ff00047c82 */ /* 0x000fcc0008000000 */
.L_x_155:
[----:B------:R-:W0:Y:S02]  /*4430*/  LDC.64 R8, c[0x0][0x390] ;  /* 0x0000e400ff087b82 */ /* 0x000e240000000a00 */
[----:B0-----:R-:W-:-:S05]  /*4440*/  IMAD.WIDE R8, R19, 0x4, R8 ;  /* 0x0000000413087825 */ /* 0x001fca00078e0208 */
[----:B------:R-:W3:Y:S04]  /*4450*/  LDG.E R22, desc[UR8][R8.64] ;  /* 0x0000000808167981 */ /* 0x000ee8000c1e1900 */
[----:B------:R-:W4:Y:S04]  /*4460*/  LDG.E R26, desc[UR8][R8.64+0x4] ;  /* 0x00000408081a7981 */ /* 0x000f28000c1e1900 */
[----:B------:R-:W5:Y:S04]  /*4470*/  LDG.E R21, desc[UR8][R8.64+0x8] ;  /* 0x0000080808157981 */ /* 0x000f68000c1e1900 */
[----:B------:R-:W2:Y:S04]  /*4480*/  LDG.E R23, desc[UR8][R8.64+0xc] ;  /* 0x00000c0808177981 */ /* 0x000ea8000c1e1900 */
[----:B------:R-:W2:Y:S04]  /*4490*/  LDG.E R28, desc[UR8][R8.64+0x10] ;  /* 0x00001008081c7981 */ /* 0x000ea8000c1e1900 */
[----:B------:R-:W2:Y:S04]  /*44a0*/  LDG.E R24, desc[UR8][R8.64+0x14] ;  /* 0x0000140808187981 */ /* 0x000ea8000c1e1900 */
[----:B------:R-:W2:Y:S04]  /*44b0*/  LDG.E R20, desc[UR8][R8.64+0x18] ;  /* 0x0000180808147981 */ /* 0x000ea8000c1e1900 */
[----:B------:R-:W2:Y:S01]  /*44c0*/  LDG.E R25, desc[UR8][R8.64+0x3c] ;  /* 0x00003c0808197981 */ /* 0x000ea2000c1e1900 */
[----:B---3--:R-:W-:-:S03]  /*44d0*/  ISETP.NE.AND P1, PT, R22, R11, PT ;  /* 0x0000000b1600720c */ /* 0x008fc60003f25270 */
[----:B------:R-:W3:Y:S01]  /*44e0*/  LDG.E R22, desc[UR8][R8.64+0x1c] ;  /* 0x00001c0808167981 */ /* 0x000ee2000c1e1900 */
[----:B----4-:R-:W-:-:S03]  /*44f0*/  ISETP.NE.AND P2, PT, R26, R11, PT ;  /* 0x0000000b1a00720c */ /* 0x010fc60003f45270 */
[----:B------:R-:W4:Y:S01]  /*4500*/  LDG.E R26, desc[UR8][R8.64+0x20] ;  /* 0x00002008081a7981 */ /* 0x000f22000c1e1900 */
[----:B-----5:R-:W-:-:S03]  /*4510*/  ISETP.NE.AND P4, PT, R21, R11, PT ;  /* 0x0000000b1500720c */ /* 0x020fc60003f85270 */
[----:B------:R-:W5:Y:S01]  /*4520*/  LDG.E R21, desc[UR8][R8.64+0x24] ;  /* 0x0000240808157981 */ /* 0x000f62000c1e1900 */
[----:B--2---:R-:W-:-:S03]  /*4530*/  ISETP.NE.AND P5, PT, R23, R11, PT ;  /* 0x0000000b1700720c */ /* 0x004fc60003fa5270 */
[----:B------:R-:W2:Y:S01]  /*4540*/  LDG.E R23, desc[UR8][R8.64+0x28] ;  /* 0x0000280808177981 */ /* 0x000ea2000c1e1900 */
[C---:B------:R-:W-:Y:S02]  /*4550*/  SEL R18, R19.reuse, R18, !P1 ;  /* 0x0000001213127207 */ /* 0x040fe40004800000 */
[-C--:B------:R-:W-:Y:S01]  /*4560*/  ISETP.NE.AND P6, PT, R28, R11.reuse, PT ;  /* 0x0000000b1c00720c */ /* 0x080fe20003fc5270 */
[----:B------:R-:W-:Y:S01]  /*4570*/  @!P2 VIADD R18, R19, 0x1 ;  /* 0x000000011312a836 */ /* 0x000fe20000000000 */
[----:B------:R-:W2:Y:S01]  /*4580*/  LDG.E R28, desc[UR8][R8.64+0x2c] ;  /* 0x00002c08081c7981 */ /* 0x000ea2000c1e1900 */
[----:B------:R-:W-:-:S03]  /*4590*/  ISETP.NE.AND P3, PT, R24, R11, PT ;  /* 0x0000000b1800720c */ /* 0x000fc60003f65270 */
[----:B------:R-:W2:Y:S01]  /*45a0*/  LDG.E R24, desc[UR8][R8.64+0x30] ;  /* 0x0000300808187981 */ /* 0x000ea2000c1e1900 */
[----:B------:R-:W-:-:S03]  /*45b0*/  ISETP.NE.AND P1, PT, R20, R11, PT ;  /* 0x0000000b1400720c */ /* 0x000fc60003f25270 */
[----:B------:R-:W2:Y:S01]  /*45c0*/  LDG.E R20, desc[UR8][R8.64+0x34] ;  /* 0x0000340808147981 */ /* 0x000ea2000c1e1900 */
[----:B---3--:R-:W-:-:S03]  /*45d0*/  ISETP.NE.AND P2, PT, R22, R11, PT ;  /* 0x0000000b1600720c */ /* 0x008fc60003f45270 */
[----:B------:R-:W3:Y:S01]  /*45e0*/  LDG.E R22, desc[UR8][R8.64+0x38] ;  /* 0x0000380808167981 */ /* 0x000ee2000c1e1900 */
[C---:B------:R-:W-:Y:S02]  /*45f0*/  @!P4 VIADD R18, R19.reuse, 0x2 ;  /* 0x000000021312c836 */ /* 0x040fe40000000000 */
[C---:B------:R-:W-:Y:S01]  /*4600*/  @!P5 VIADD R18, R19.reuse, 0x3 ;  /* 0x000000031312d836 */ /* 0x040fe20000000000 */
[-C--:B----4-:R-:W-:Y:S01]  /*4610*/  ISETP.NE.AND P4, PT, R26, R11.reuse, PT ;  /* 0x0000000b1a00720c */ /* 0x090fe20003f85270 */
[C---:B------:R-:W-:Y:S02]  /*4620*/  @!P6 VIADD R18, R19.reuse, 0x4 ;  /* 0x000000041312e836 */ /* 0x040fe40000000000 */
[----:B------:R-:W-:Y:S01]  /*4630*/  @!P3 VIADD R18, R19, 0x5 ;  /* 0x000000051312b836 */ /* 0x000fe20000000000 */
[-C--:B-----5:R-:W-:Y:S01]  /*4640*/  ISETP.NE.AND P3, PT, R21, R11.reuse, PT ;  /* 0x0000000b1500720c */ /* 0x0a0fe20003f65270 */
[----:B------:R-:W-:Y:S01]  /*4650*/  @!P1 VIADD R18, R19, 0x6 ;  /* 0x0000000613129836 */ /* 0x000fe20000000000 */
[-C--:B--2---:R-:W-:Y:S01]  /*4660*/  ISETP.NE.AND P1, PT, R23, R11.reuse, PT ;  /* 0x0000000b1700720c */ /* 0x084fe20003f25270 */
[----:B------:R-:W-:Y:S01]  /*4670*/  @!P2 VIADD R18, R19, 0x7 ;  /* 0x000000071312a836 */ /* 0x000fe20000000000 */
[----:B------:R-:W-:-:S05]  /*4680*/  ISETP.NE.AND P2, PT, R28, R11, PT ;  /* 0x0000000b1c00720c */ /* 0x000fca0003f45270 */
[----:B------:R-:W-:Y:S01]  /*4690*/  @!P4 VIADD R18, R19, 0x8 ;  /* 0x000000081312c836 */ /* 0x000fe20000000000 */
[----:B------:R-:W-:-:S03]  /*46a0*/  ISETP.NE.AND P4, PT, R24, R11, PT ;  /* 0x0000000b1800720c */ /* 0x000fc60003f85270 */
[C---:B------:R-:W-:Y:S01]  /*46b0*/  @!P3 VIADD R18, R19.reuse, 0x9 ;  /* 0x000000091312b836 */ /* 0x040fe20000000000 */
[----:B------:R-:W-:Y:S01]  /*46c0*/  ISETP.NE.AND P3, PT, R20, R11, PT ;  /* 0x0000000b1400720c */ /* 0x000fe20003f65270 */
[C---:B------:R-:W-:Y:S01]  /*46d0*/  @!P1 VIADD R18, R19.reuse, 0xa ;  /* 0x0000000a13129836 */ /* 0x040fe20000000000 */
[----:B------:R-:W-:Y:S01]  /*46e0*/  UIADD3 UR4, UPT, UPT, UR4, 0x10, URZ ;  /* 0x0000001004047890 */ /* 0x000fe2000fffe0ff */
[----:B------:R-:W-:-:S06]  /*46f0*/  @!P2 VIADD R18, R19, 0xb ;  /* 0x0000000b1312a836 */ /* 0x000fcc0000000000 */
[----:B------:R-:W-:Y:S01]  /*4700*/  @!P4 VIADD R18, R19, 0xc ;  /* 0x0000000c1312c836 */ /* 0x000fe20000000000 */
[----:B------:R-:W-:-:S03]  /*4710*/  ISETP.NE.AND P2, PT, R25, R11, PT ;  /* 0x0000000b1900720c */ /* 0x000fc60003f45270 */
[----:B------:R-:W-:Y:S01]  /*4720*/  @!P3 VIADD R18, R19, 0xd ;  /* 0x0000000d1312b836 */ /* 0x000fe20000000000 */
[----:B---3--:R-:W-:-:S13]  /*4730*/  ISETP.NE.AND P1, PT, R22, R11, PT ;  /* 0x0000000b1600720c */ /* 0x008fda0003f25270 */
[----:B------:R-:W-:Y:S01]  /*4740*/  @!P1 VIADD R18, R19, 0xe ;  /* 0x0000000e13129836 */ /* 0x000fe20000000000 */
[----:B------:R-:W-:Y:S01]  /*4750*/  ISETP.NE.AND P1, PT, R13, UR4, PT ;  /* 0x000000040d007c0c */ /* 0x000fe2000bf25270 */
[C---:B------:R-:W-:Y:S02]  /*4760*/  @!P2 VIADD R18, R19.reuse, 0xf ;  /* 0x0000000f1312a836 */ /* 0x040fe40000000000 */
[----:B------:R-:W-:-:S10]  /*4770*/  VIADD R19, R19, 0x10 ;  /* 0x0000001013137836 */ /* 0x000fd40000000000 */
[----:B------:R-:W-:Y:S05]  /*4780*/  @P1 BRA `(.L_x_155) ;  /* 0xfffffffc00281947 */ /* 0x000fea000383ffff */
.L_x_154:
[----:B------:R-:W-:Y:S05]  /*4790*/  @!P0 BRA `(.L_x_153) ;  /* 0x0000000400088947 */ /* 0x000fea0003800000 */
[----:B------:R-:W-:Y:S01]  /*47a0*/  VIADD R8, R7, 0xffffffff ;  /* 0xffffffff07087836 */ /* 0x000fe20000000000 */
[----:B------:R-:W-:-:S04]  /*47b0*/  ISETP.NE.AND P0, PT, R12, RZ, PT ;  /* 0x000000ff0c00720c */ /* 0x000fc80003f05270 */
[----:B------:R-:W-:-:S13]  /*47c0*/  ISETP.GE.U32.AND P1, PT, R8, 0x7, PT ;  /* 0x000000070800780c */ /* 0x000fda0003f26070 */
[----:B------:R-:W-:Y:S05]  /*47d0*/  @!P1 BRA `(.L_x_156) ;  /* 0x00000000006c9947 */ /* 0x000fea0003800000 */
        /* <DEDUP_REMOVED lines=10> */
[----:B---3--:R-:W-:-:S02]  /*4880*/  ISETP.NE.AND P3, PT, R22, R11, PT ;  /* 0x0000000b1600720c */ /* 0x008fc40003f65270 */
[-C--:B----4-:R-:W-:Y:S02]  /*4890*/  ISETP.NE.AND P4, PT, R24, R11.reuse, PT ;  /* 0x0000000b1800720c */ /* 0x090fe40003f85270 */
[-C--:B-----5:R-:W-:Y:S02]  /*48a0*/  ISETP.NE.AND P1, PT, R26, R11.reuse, PT ;  /* 0x0000000b1a00720c */ /* 0x0a0fe40003f25270 */
[----:B--2---:R-:W-:-:S04]  /*48b0*/  ISETP.NE.AND P2, PT, R20, R11, PT ;  /* 0x0000000b1400720c */ /* 0x004fc80003f45270 */
[----:B------:R-:W-:-:S03]  /*48c0*/  SEL R18, R19, R18, !P2 ;  /* 0x0000001213127207 */ /* 0x000fc60005000000 */
[C---:B------:R-:W-:Y:S01]  /*48d0*/  @!P3 VIADD R18, R19.reuse, 0x1 ;  /* 0x000000011312b836 */ /* 0x040fe20000000000 */
[-C--:B------:R-:W-:Y:S01]  /*48e0*/  ISETP.NE.AND P2, PT, R28, R11.reuse, PT ;  /* 0x0000000b1c00720c */ /* 0x080fe20003f45270 */
[----:B------:R-:W-:Y:S01]  /*48f0*/  @!P4 VIADD R18, R19, 0x2 ;  /* 0x000000021312c836 */ /* 0x000fe20000000000 */
[-C--:B------:R-:W-:Y:S01]  /*4900*/  ISETP.NE.AND P3, PT, R21, R11.reuse, PT ;  /* 0x0000000b1500720c */ /* 0x080fe20003f65270 */
[----:B------:R-:W-:Y:S01]  /*4910*/  @!P1 VIADD R18, R19, 0x3 ;  /* 0x0000000313129836 */ /* 0x000fe20000000000 */
[-C--:B------:R-:W-:Y:S02]  /*4920*/  ISETP.NE.AND P4, PT, R23, R11.reuse, PT ;  /* 0x0000000b1700720c */ /* 0x080fe40003f85270 */
[----:B------:R-:W-:-:S07]  /*4930*/  ISETP.NE.AND P1, PT, R25, R11, PT ;  /* 0x0000000b1900720c */ /* 0x000fce0003f25270 */
[C---:B------:R-:W-:Y:S02]  /*4940*/  @!P2 VIADD R18, R19.reuse, 0x4 ;  /* 0x000000041312a836 */ /* 0x040fe40000000000 */
[C---:B------:R-:W-:Y:S02]  /*4950*/  @!P3 VIADD R18, R19.reuse, 0x5 ;  /* 0x000000051312b836 */ /* 0x040fe40000000000 */
[C---:B------:R-:W-:Y:S02]  /*4960*/  @!P4 VIADD R18, R19.reuse, 0x6 ;  /* 0x000000061312c836 */ /* 0x040fe40000000000 */
[C---:B------:R-:W-:Y:S02]  /*4970*/  @!P1 VIADD R18, R19.reuse, 0x7 ;  /* 0x0000000713129836 */ /* 0x040fe40000000000 */
[----:B------:R-:W-:-:S07]  /*4980*/  VIADD R19, R19, 0x8 ;  /* 0x0000000813137836 */ /* 0x000fce0000000000 */
.L_x_156:
        /* <DEDUP_REMOVED lines=10> */
[----:B------:R-:W2:Y:S01]  /*4a30*/  LDG.E R20, desc[UR8][R8.64] ;  /* 0x0000000808147981 */ /* 0x000ea2000c1e1900 */
[----:B---3--:R-:W-:-:S02]  /*4a40*/  ISETP.NE.AND P1, PT, R22, R11, PT ;  /* 0x0000000b1600720c */ /* 0x008fc40003f25270 */
[-C--:B----4-:R-:W-:Y:S02]  /*4a50*/  ISETP.NE.AND P2, PT, R24, R11.reuse, PT ;  /* 0x0000000b1800720c */ /* 0x090fe40003f45270 */
[-C--:B-----5:R-:W-:Y:S02]  /*4a60*/  ISETP.NE.AND P3, PT, R26, R11.reuse, PT ;  /* 0x0000000b1a00720c */ /* 0x0a0fe40003f65270 */
[----:B--2---:R-:W-:-:S04]  /*4a70*/  ISETP.NE.AND P0, PT, R20, R11, PT ;  /* 0x0000000b1400720c */ /* 0x004fc80003f05270 */
[----:B------:R-:W-:-:S03]  /*4a80*/  SEL R18, R19, R18, !P0 ;  /* 0x0000001213127207 */ /* 0x000fc60004000000 */
[C---:B------:R-:W-:Y:S02]  /*4a90*/  @!P1 VIADD R18, R19.reuse, 0x1 ;  /* 0x0000000113129836 */ /* 0x040fe40000000000 */
[C---:B------:R-:W-:Y:S02]  /*4aa0*/  @!P2 VIADD R18, R19.reuse, 0x2 ;  /* 0x000000021312a836 */ /* 0x040fe40000000000 */
[C---:B------:R-:W-:Y:S02]  /*4ab0*/  @!P3 VIADD R18, R19.reuse, 0x3 ;  /* 0x000000031312b836 */ /* 0x040fe40000000000 */
[----:B------:R-:W-:-:S07]  /*4ac0*/  VIADD R19, R19, 0x4 ;  /* 0x0000000413137836 */ /* 0x000fce0000000000 */
.L_x_157:
[----:B------:R-:W-:Y:S05]  /*4ad0*/  @!P4 BRA `(.L_x_153) ;  /* 0x000000000038c947 */ /* 0x000fea0003800000 */
[----:B------:R-:W0:Y:S02]  /*4ae0*/  LDC.64 R8, c[0x0][0x390] ;  /* 0x0000e400ff087b82 */ /* 0x000e240000000a00 */
[----:B0-----:R-:W-:-:S05]  /*4af0*/  IMAD.WIDE R8, R19, 0x4, R8 ;  /* 0x0000000413087825 */ /* 0x001fca00078e0208 */
[----:B------:R-:W3:Y:S01]  /*4b00*/  LDG.E R20, desc[UR8][R8.64] ;  /* 0x0000000808147981 */ /* 0x000ee2000c1e1900 */
[----:B------:R-:W-:Y:S02]  /*4b10*/  ISETP.NE.AND P1, PT, R14, 0x1, PT ;  /* 0x000000010e00780c */ /* 0x000fe40003f25270 */
[----:B---3--:R-:W-:-:S04]  /*4b20*/  ISETP.NE.AND P0, PT, R20, R11, PT ;  /* 0x0000000b1400720c */ /* 0x008fc80003f05270 */
[----:B------:R-:W-:-:S07]  /*4b30*/  SEL R18, R19, R18, !P0 ;  /* 0x0000001213127207 */ /* 0x000fce0004000000 */
[----:B------:R-:W-:Y:S05]  /*4b40*/  @!P1 BRA `(.L_x_153) ;  /* 0x00000000001c9947 */ /* 0x000fea0003800000 */
[----:B------:R-:W-:Y:S01]  /*4b50*/  ISETP.NE.AND P1, PT, R14, 0x2, PT ;  /* 0x000000020e00780c */ /* 0x000fe20003f25270 */
[----:B------:R-:W3:-:S12]  /*4b60*/  LDG.E R20, desc[UR8][R8.64+0x4] ;  /* 0x0000040808147981 */ /* 0x000ed8000c1e1900 */
[----:B------:R-:W4:Y:S01]  /*4b70*/  @P1 LDG.E R22, desc[UR8][R8.64+0x8] ;  /* 0x0000080808161981 */ /* 0x000f22000c1e1900 */
[-C--:B---3--:R-:W-:Y:S02]  /*4b80*/  ISETP.NE.AND P0, PT, R20, R11.reuse, PT ;  /* 0x0000000b1400720c */ /* 0x088fe40003f05270 */
[----:B----4-:R-:W-:-:S11]  /*4b90*/  ISETP.NE.OR P2, PT, R22, R11, !P1 ;  /* 0x0000000b1600720c */ /* 0x010fd60004f45670 */
[C---:B------:R-:W-:Y:S02]  /*4ba0*/  @!P0 VIADD R18, R19.reuse, 0x1 ;  /* 0x0000000113128836 */ /* 0x040fe40000000000 */
[----:B------:R-:W-:-:S07]  /*4bb0*/  @!P2 VIADD R18, R19, 0x2 ;  /* 0x000000021312a836 */ /* 0x000fce0000000000 */
.L_x_153:
[----:B------:R-:W1:Y:S02]  /*4bc0*/  LDC.64 R8, c[0x0][0x388] ;  /* 0x0000e200ff087b82 */ /* 0x000e640000000a00 */
[----:B-1----:R-:W-:-:S05]  /*4bd0*/  IMAD.WIDE R8, R18, 0x4, R8 ;  /* 0x0000000412087825 */ /* 0x002fca00078e0208 */
[----:B------:R-:W0:Y:S04]  /*4be0*/  LDG.E R18, desc[UR8][R8.64] ;  /* 0x0000000808127981 */ /* 0x000e28000c1e1900 */
[----:B------:R-:W0:Y:S02]  /*4bf0*/  LDG.E R22, desc[UR8][R8.64+0x4] ;  /* 0x0000040808167981 */ /* 0x000e24000c1e1900 */
[----:B0-----:R-:W-:-:S05]  /*4c00*/  IMAD.IADD R19, R22, 0x1, -R18 ;  /* 0x0000000116137824 */ /* 0x001fca00078e0a12 */
[----:B------:R-:W-:-:S05]  /*4c10*/  I2FP.F32.S32 R19, R19 ;  /* 0x0000001300137245 */ /* 0x000fca0000201400 */
[----:B------:R-:W-:-:S06]  /*4c20*/  FMUL R19, R19, 0.00390625 ;  /* 0x3b80000013137820 */ /* 0x000fcc0000400000 */
[----:B------:R-:W0:Y:S02]  /*4c30*/  F2I.CEIL.NTZ R19, R19 ;  /* 0x0000001300137305 */ /* 0x000e24000020b100 */
[----:B0-----:R-:W-:-:S13]  /*4c40*/  ISETP.GE.AND P0, PT, R19, 0x1, PT ;  /* 0x000000011300780c */ /* 0x001fda0003f06270 */
[----:B------:R-:W-:Y:S05]  /*4c50*/  @!P0 BRA `(.L_x_158) ;  /* 0x0000000000dc8947 */ /* 0x000fea0003800000 */
[----:B------:R-:W-:Y:S01]  /*4c60*/  LOP3.LUT R21, RZ, R18, RZ, 0x33, !PT ;  /* 0x00000012ff157212 */ /* 0x000fe200078e33ff */
[----:B------:R-:W-:-:S04]  /*4c70*/  IMAD.MOV.U32 R20, RZ, RZ, RZ ;  /* 0x000000ffff147224 */ /* 0x000fc800078e00ff */
[----:B------:R-:W-:-:S07]  /*4c80*/  IMAD.IADD R21, R22, 0x1, R21 ;  /* 0x0000000116157824 */ /* 0x000fce00078e0215 */
.L_x_168:
        /* <DEDUP_REMOVED lines=8> */
[----:B0-----:R-:W-:-:S06]  /*4d10*/  IMAD.WIDE R8, R23, 0x4, R8 ;  /* 0x0000000417087825 */ /* 0x001fcc00078e0208 */
[----:B------:R-:W2:Y:S01]  /*4d20*/  LDG.E R8, desc[UR8][R8.64] ;  /* 0x0000000808087981 */ /* 0x000ea2000c1e1900 */
[----:B------:R-:W-:Y:S01]  /*4d30*/  BSSY.RECONVERGENT B1, `(.L_x_161) ;  /* 0x0000025000017945 */ /* 0x000fe20003800200 */
[----:B------:R-:W-:Y:S01]  /*4d40*/  IMAD.MOV.U32 R23, RZ, RZ, RZ ;  /* 0x000000ffff177224 */ /* 0x000fe200078e00ff */
[----:B--2---:R-:W-:-:S04]  /*4d50*/  ISETP.GT.AND P0, PT, R8, R15, PT ;  /* 0x0000000f0800720c */ /* 0x004fc80003f04270 */
[----:B------:R-:W-:-:S13]  /*4d60*/  ISETP.LT.OR P0, PT, R8, R10, P0 ;  /* 0x0000000a0800720c */ /* 0x000fda0000701670 */
[----:B------:R-:W-:Y:S05]  /*4d70*/  @P0 BRA `(.L_x_162) ;  /* 0x0000000000800947 */ /* 0x000fea0003800000 */
[----:B------:R-:W-:Y:S01]  /*4d80*/  ISETP.NE.AND P0, PT, R8, R15, PT ;  /* 0x0000000f0800720c */ /* 0x000fe20003f05270 */
[----:B------:R-:W-:-:S03]  /*4d90*/  IMAD.MOV.U32 R23, RZ, RZ, 0x1 ;  /* 0x00000001ff177424 */ /* 0x000fc600078e00ff */
[----:B------:R-:W-:-:S13]  /*4da0*/  ISETP.EQ.OR P0, PT, R8, R10, !P0 ;  /* 0x0000000a0800720c */ /* 0x000fda0004702670 */
[----:B------:R-:W-:Y:S05]  /*4db0*/  @P0 BRA `(.L_x_162) ;  /* 0x0000000000700947 */ /* 0x000fea0003800000 */
[----:B------:R-:W0:Y:S01]  /*4dc0*/  S2R R24, SR_CgaCtaId ;  /* 0x0000000000187919 */ /* 0x000e220000008800 */
[----:B------:R-:W-:Y:S01]  /*4dd0*/  MOV R9, 0x400 ;  /* 0x0000040000097802 */ /* 0x000fe20000000f00 */
[----:B------:R-:W-:-:S04]  /*4de0*/  IMAD.MOV.U32 R22, RZ, RZ, 0x1 ;  /* 0x00000001ff167424 */ /* 0x000fc800078e00ff */
[----:B------:R-:W-:Y:S02]  /*4df0*/  VIADD R23, R9, 0x8 ;  /* 0x0000000809177836 */ /* 0x000fe40000000000 */
[----:B------:R-:W-:-:S03]  /*4e00*/  IMAD.MOV.U32 R9, RZ, RZ, 0xfe ;  /* 0x000000feff097424 */ /* 0x000fc600078e00ff */
[----:B0-----:R-:W-:-:S07]  /*4e10*/  LEA R25, R24, R23, 0x18 ;  /* 0x0000001718197211 */ /* 0x001fce00078ec0ff */
.L_x_167:
        /* <DEDUP_REMOVED lines=15> */
.L_x_165:
[----:B------:R-:W-:Y:S01]  /*4f10*/  VIADD R9, R24, 0xffffffff ;  /* 0xffffffff18097836 */ /* 0x000fe20000000000 */
[----:B------:R-:W-:Y:S06]  /*4f20*/  BRA `(.L_x_166) ;  /* 0x0000000000047947 */ /* 0x000fec0003800000 */
.L_x_164:
[----:B------:R-:W-:-:S07]  /*4f30*/  VIADD R22, R24, 0x1 ;  /* 0x0000000118167836 */ /* 0x000fce0000000000 */
.L_x_166:
[----:B------:R-:W-:Y:S05]  /*4f40*/  BSYNC.RELIABLE B2 ;  /* 0x0000000000027941 */ /* 0x000fea0003800100 */
.L_x_163:
[----:B------:R-:W-:-:S13]  /*4f50*/  ISETP.GT.AND P0, PT, R22, R9, PT ;  /* 0x000000091600720c */ /* 0x000fda0003f04270 */
[----:B------:R-:W-:Y:S05]  /*4f60*/  @!P0 BRA `(.L_x_167) ;  /* 0xfffffffc00ac8947 */ /* 0x000fea000383ffff */
[----:B------:R-:W-:-:S07]  /*4f70*/  IMAD.MOV.U32 R23, RZ, RZ, RZ ;  /* 0x000000ffff177224 */ /* 0x000fce00078e00ff */
.L_x_162:
[----:B------:R-:W-:Y:S05]  /*4f80*/  BSYNC.RECONVERGENT B1 ;  /* 0x0000000000017941 */ /* 0x000fea0003800200 */
.L_x_161:
[----:B------:R-:W-:-:S07]  /*4f90*/  IMAD.IADD R2, R23, 0x1, R2 ;  /* 0x0000000117027824 */ /* 0x000fce00078e0202 */
.L_x_160:
[----:B------:R-:W-:Y:S05]  /*4fa0*/  BSYNC.RECONVERGENT B0 ;  /* 0x0000000000007941 */ /* 0x000fea0003800200 */
.L_x_159:
[----:B------:R-:W-:Y:S05]  /*4fb0*/  WARPSYNC.ALL ;  /* 0x0000000000007948 */ /* 0x000fea0003800000 */
[----:B------:R-:W-:Y:S05]  /*4fc0*/  @P1 BRA `(.L_x_168) ;  /* 0xfffffffc00301947 */ /* 0x000fea000383ffff */
.L_x_158:
[----:B------:R-:W-:-:S13]  /*4fd0*/  ISETP.NE.AND P0, PT, R16, R17, PT ;  /* 0x000000111000720c */ /* 0x000fda0003f05270 */
[----:B------:R-:W-:Y:S05]  /*4fe0*/  @!P0 BRA `(.L_x_151) ;  /* 0x0000000c00508947 */ /* 0x000fea0003800000 */
[----:B------:R-:W-:Y:S01]  /*4ff0*/  VIADD R16, R16, 0x1 ;  /* 0x0000000110107836 */ /* 0x000fe20000000000 */
[----:B------:R-:W-:Y:S06]  /*5000*/  BRA `(.L_x_169) ;  /* 0xfffffff000dc7947 */ /* 0x000fec000383ffff */
.L_x_152:
[----:B------:R-:W-:-:S07]  /*5010*/  VIMNMX R21, PT, PT, R16, R9, !PT ;  /* 0x0000000910157248 */ /* 0x000fce0007fe0100 */
.L_x_186:
[----:B0-----:R-:W0:Y:S01]  /*5020*/  LDC R23, c[0x0][0x398] ;  /* 0x0000e600ff177b82 */ /* 0x001e220000000800 */
[----:B------:R-:W-:-:S07]  /*5030*/  IMAD.MOV.U32 R20, RZ, RZ, RZ ;  /* 0x000000ffff147224 */ /* 0x000fce00078e00ff */
[----:B------:R-:W1:Y:S02]  /*5040*/  LDC.64 R18, c[0x0][0x390] ;  /* 0x0000e400ff127b82 */ /* 0x000e640000000a00 */
.L_x_172:
[----:B0-----:R-:W-:-:S05]  /*5050*/  IMAD.IADD R17, R20, 0x1, R23 ;  /* 0x0000000114117824 */ /* 0x001fca00078e0217 */
[----:B------:R-:W-:-:S05]  /*5060*/  SHF.R.U32.HI R17, RZ, 0x1, R17 ;  /* 0x00000001ff117819 */ /* 0x000fca0000011611 */
[----:B-1----:R-:W-:-:S06]  /*5070*/  IMAD.WIDE.U32 R8, R17, 0x4, R18 ;  /* 0x0000000411087825 */ /* 0x002fcc00078e0012 */
[----:B------:R-:W3:Y:S02]  /*5080*/  LDG.E R8, desc[UR8][R8.64] ;  /* 0x0000000808087981 */ /* 0x000ee4000c1e1900 */
[----:B---3--:R-:W-:-:S13]  /*5090*/  ISETP.GE.AND P0, PT, R8, R11, PT ;  /* 0x0000000b0800720c */ /* 0x008fda0003f06270 */
[----:B------:R-:W-:Y:S01]  /*50a0*/  @!P0 VIADD R20, R17, 0x1 ;  /* 0x0000000111148836 */ /* 0x000fe20000000000 */
[----:B------:R-:W-:Y:S06]  /*50b0*/  @!P0 BRA `(.L_x_170) ;  /* 0x00000000000c8947 */ /* 0x000fec0003800000 */
[----:B------:R-:W-:-:S13]  /*50c0*/  ISETP.GT.AND P0, PT, R8, R11, PT ;  /* 0x0000000b0800720c */ /* 0x000fda0003f04270 */
[----:B------:R-:W-:Y:S05]  /*50d0*/  @!P0 BRA `(.L_x_171) ;  /* 0x00000008000c8947 */ /* 0x000fea0003800000 */
[----:B------:R-:W-:-:S07]  /*50e0*/  VIADD R23, R17, 0xffffffff ;  /* 0xffffffff11177836 */ /* 0x000fce0000000000 */
.L_x_170:
[----:B------:R-:W-:-:S13]  /*50f0*/  ISETP.GT.AND P0, PT, R20, R23, PT ;  /* 0x000000171400720c */ /* 0x000fda0003f04270 */
[----:B------:R-:W-:Y:S05]  /*5100*/  @!P0 BRA `(.L_x_172) ;  /* 0xfffffffc00d08947 */ /* 0x000fea000383ffff */
        /* <DEDUP_REMOVED lines=11> */
.L_x_174:
[----:B0-----:R-:W-:-:S05]  /*51c0*/  IMAD.WIDE.U32 R8, R20, 0x4, R18 ;  /* 0x0000000414087825 */ /* 0x001fca00078e0012 */
[----:B------:R-:W3:Y:S04]  /*51d0*/  LDG.E R24, desc[UR8][R8.64+0x4] ;  /* 0x0000040808187981 */ /* 0x000ee8000c1e1900 */
[----:B------:R-:W4:Y:S04]  /*51e0*/  LDG.E R22, desc[UR8][R8.64] ;  /* 0x0000000808167981 */ /* 0x000f28000c1e1900 */
[----:B------:R-:W5:Y:S04]  /*51f0*/  LDG.E R28, desc[UR8][R8.64+0x10] ;  /* 0x00001008081c7981 */ /* 0x000f68000c1e1900 */
        /* <DEDUP_REMOVED lines=10> */
[----:B--2---:R-:W-:Y:S02]  /*52a0*/  ISETP.NE.AND P6, PT, R25, R11, PT ;  /* 0x0000000b1900720c */ /* 0x004fe40003fc5270 */
[C---:B------:R-:W-:Y:S01]  /*52b0*/  SEL R17, R20.reuse, R17, !P4 ;  /* 0x0000001114117207 */ /* 0x040fe20006000000 */
[----:B------:R-:W-:Y:S01]  /*52c0*/  @!P5 VIADD R17, R20, 0x1 ;  /* 0x000000011411d836 */ /* 0x000fe20000000000 */
[-C--:B------:R-:W-:Y:S01]  /*52d0*/  ISETP.NE.AND P3, PT, R23, R11.reuse, PT ;  /* 0x0000000b1700720c */ /* 0x080fe20003f65270 */
[----:B------:R-:W2:Y:S01]  /*52e0*/  LDG.E R25, desc[UR8][R8.64+0x3c] ;  /* 0x00003c0808197981 */ /* 0x000ea2000c1e1900 */
[----:B------:R-:W-:-:S03]  /*52f0*/  ISETP.NE.AND P4, PT, R26, R11, PT ;  /* 0x0000000b1a00720c */ /* 0x000fc60003f85270 */
[----:B------:R-:W2:Y:S01]  /*5300*/  LDG.E R23, desc[UR8][R8.64+0x28] ;  /* 0x0000280808177981 */ /* 0x000ea2000c1e1900 */
[----:B------:R-:W-:-:S03]  /*5310*/  ISETP.NE.AND P1, PT, R27, R11, PT ;  /* 0x0000000b1b00720c */ /* 0x000fc60003f25270 */
[----:B------:R-:W2:Y:S01]  /*5320*/  LDG.E R26, desc[UR8][R8.64+0x2c] ;  /* 0x00002c08081a7981 */ /* 0x000ea2000c1e1900 */
[----:B------:R-:W-:-:S09]  /*5330*/  @!P6 VIADD R17, R20, 0x2 ;  /* 0x000000021411e836 */ /* 0x000fd20000000000 */
[----:B------:R-:W-:Y:S01]  /*5340*/  @!P1 VIADD R17, R20, 0x3 ;  /* 0x0000000314119836 */ /* 0x000fe20000000000 */
[-C--:B---3--:R-:W-:Y:S02]  /*5350*/  ISETP.NE.AND P5, PT, R24, R11.reuse, PT ;  /* 0x0000000b1800720c */ /* 0x088fe40003fa5270 */
[----:B------:R-:W3:Y:S01]  /*5360*/  LDG.E R24, desc[UR8][R8.64+0x30] ;  /* 0x0000300808187981 */ /* 0x000ee2000c1e1900 */
[----:B----4-:R-:W-:-:S03]  /*5370*/  ISETP.NE.AND P6, PT, R22, R11, PT ;  /* 0x0000000b1600720c */ /* 0x010fc60003fc5270 */
[----:B------:R-:W4:Y:S01]  /*5380*/  LDG.E R22, desc[UR8][R8.64+0x34] ;  /* 0x0000340808167981 */ /* 0x000f22000c1e1900 */
[----:B-----5:R-:W-:-:S03]  /*5390*/  ISETP.NE.AND P1, PT, R28, R11, PT ;  /* 0x0000000b1c00720c */ /* 0x020fc60003f25270 */
[----:B------:R-:W5:Y:S01]  /*53a0*/  LDG.E R28, desc[UR8][R8.64+0x38] ;  /* 0x00003808081c7981 */ /* 0x000f62000c1e1900 */
[C---:B------:R-:W-:Y:S02]  /*53b0*/  @!P2 VIADD R17, R20.reuse, 0x4 ;  /* 0x000000041411a836 */ /* 0x040fe40000000000 */
[C---:B------:R-:W-:Y:S02]  /*53c0*/  @!P3 VIADD R17, R20.reuse, 0x5 ;  /* 0x000000051411b836 */ /* 0x040fe40000000000 */
[C---:B------:R-:W-:Y:S02]  /*53d0*/  @!P4 VIADD R17, R20.reuse, 0x6 ;  /* 0x000000061411c836 */ /* 0x040fe40000000000 */
[C---:B------:R-:W-:Y:S01]  /*53e0*/  @!P5 VIADD R17, R20.reuse, 0x7 ;  /* 0x000000071411d836 */ /* 0x040fe20000000000 */
[-C--:B--2---:R-:W-:Y:S01]  /*53f0*/  ISETP.NE.AND P2, PT, R23, R11.reuse, PT ;  /* 0x0000000b1700720c */ /* 0x084fe20003f45270 */
[C---:B------:R-:W-:Y:S02]  /*5400*/  @!P6 VIADD R17, R20.reuse, 0x8 ;  /* 0x000000081411e836 */ /* 0x040fe40000000000 */
[----:B------:R-:W-:Y:S01]  /*5410*/  @!P1 VIADD R17, R20, 0x9 ;  /* 0x0000000914119836 */ /* 0x000fe20000000000 */
[----:B------:R-:W-:Y:S01]  /*5420*/  ISETP.NE.AND P3, PT, R26, R11, PT ;  /* 0x0000000b1a00720c */ /* 0x000fe20003f65270 */
[----:B------:R-:W-:-:S08]  /*5430*/  UIADD3 UR4, UPT, UPT, UR4, 0x10, URZ ;  /* 0x0000001004047890 */ /* 0x000fd0000fffe0ff */
[----:B------:R-:W-:-:S04]  /*5440*/  @!P2 VIADD R17, R20, 0xa ;  /* 0x0000000a1411a836 */ /* 0x000fc80000000000 */
[----:B------:R-:W-:Y:S01]  /*5450*/  @!P3 VIADD R17, R20, 0xb ;  /* 0x0000000b1411b836 */ /* 0x000fe20000000000 */
[-C--:B------:R-:W-:Y:S02]  /*5460*/  ISETP.NE.AND P3, PT, R25, R11.reuse, PT ;  /* 0x0000000b1900720c */ /* 0x080fe40003f65270 */
[-C--:B---3--:R-:W-:Y:S02]  /*5470*/  ISETP.NE.AND P4, PT, R24, R11.reuse, PT ;  /* 0x0000000b1800720c */ /* 0x088fe40003f85270 */
[-C--:B----4-:R-:W-:Y:S02]  /*5480*/  ISETP.NE.AND P1, PT, R22, R11.reuse, PT ;  /* 0x0000000b1600720c */ /* 0x090fe40003f25270 */
[----:B-----5:R-:W-:-:S09]  /*5490*/  ISETP.NE.AND P2, PT, R28, R11, PT ;  /* 0x0000000b1c00720c */ /* 0x020fd20003f45270 */
[C---:B------:R-:W-:Y:S02]  /*54a0*/  @!P4 VIADD R17, R20.reuse, 0xc ;  /* 0x0000000c1411c836 */ /* 0x040fe40000000000 */
[C---:B------:R-:W-:Y:S01]  /*54b0*/  @!P1 VIADD R17, R20.reuse, 0xd ;  /* 0x0000000d14119836 */ /* 0x040fe20000000000 */
[----:B------:R-:W-:Y:S01]  /*54c0*/  ISETP.NE.AND P1, PT, R13, UR4, PT ;  /* 0x000000040d007c0c */ /* 0x000fe2000bf25270 */
[C---:B------:R-:W-:Y:S02]  /*54d0*/  @!P2 VIADD R17, R20.reuse, 0xe ;  /* 0x0000000e1411a836 */ /* 0x040fe40000000000 */
[C---:B------:R-:W-:Y:S02]  /*54e0*/  @!P3 VIADD R17, R20.reuse, 0xf ;  /* 0x0000000f1411b836 */ /* 0x040fe40000000000 */
[----:B------:R-:W-:-:S08]  /*54f0*/  VIADD R20, R20, 0x10 ;  /* 0x0000001014147836 */ /* 0x000fd00000000000 */
[----:B------:R-:W-:Y:S05]  /*5500*/  @P1 BRA `(.L_x_174) ;  /* 0xfffffffc002c1947 */ /* 0x000fea000383ffff */
.L_x_173:
[----:B------:R-:W-:Y:S05]  /*5510*/  @!P0 BRA `(.L_x_171) ;  /* 0x0000000000fc8947 */ /* 0x000fea0003800000 */
[----:B------:R-:W-:Y:S01]  /*5520*/  VIADD R8, R7, 0xffffffff ;  /* 0xffffffff07087836 */ /* 0x000fe20000000000 */
[----:B------:R-:W-:-:S04]  /*5530*/  ISETP.NE.AND P0, PT, R12, RZ, PT ;  /* 0x000000ff0c00720c */ /* 0x000fc80003f05270 */
[----:B------:R-:W-:-:S13]  /*5540*/  ISETP.GE.U32.AND P1, PT, R8, 0x7, PT ;  /* 0x000000070800780c */ /* 0x000fda0003f26070 */
[----:B------:R-:W-:Y:S05]  /*5550*/  @!P1 BRA `(.L_x_175) ;  /* 0x0000000000689947 */ /* 0x000fea0003800000 */
[----:B0-----:R-:W-:-:S05]  /*5560*/  IMAD.WIDE.U32 R8, R20, 0x4, R18 ;  /* 0x0000000414087825 */ /* 0x001fca00078e0012 */
[----:B------:R-:W3:Y:S04]  /*5570*/  LDG.E R26, desc[UR8][R8.64+0x4] ;  /* 0x00000408081a7981 */ /* 0x000ee8000c1e1900 */
[----:B------:R-:W4:Y:S04]  /*5580*/  LDG.E R28, desc[UR8][R8.64+0x8] ;  /* 0x00000808081c7981 */ /* 0x000f28000c1e1900 */
[----:B------:R-:W5:Y:S04]  /*5590*/  LDG.E R23, desc[UR8][R8.64+0xc] ;  /* 0x00000c0808177981 */ /* 0x000f68000c1e1900 */
[----:B------:R-:W2:Y:S04]  /*55a0*/  LDG.E R24, desc[UR8][R8.64] ;  /* 0x0000000808187981 */ /* 0x000ea8000c1e1900 */
[----:B------:R-:W2:Y:S04]  /*55b0*/  LDG.E R22, desc[UR8][R8.64+0x10] ;  /* 0x0000100808167981 */ /* 0x000ea8000c1e1900 */
[----:B------:R-:W2:Y:S01]  /*55c0*/  LDG.E R25, desc[UR8][R8.64+0x1c] ;  /* 0x00001c0808197981 */ /* 0x000ea2000c1e1900 */
[----:B---3--:R-:W-:-:S03]  /*55d0*/  ISETP.NE.AND P3, PT, R26, R11, PT ;  /* 0x0000000b1a00720c */ /* 0x008fc60003f65270 */
[----:B------:R-:W3:Y:S01]  /*55e0*/  LDG.E R26, desc[UR8][R8.64+0x14] ;  /* 0x00001408081a7981 */ /* 0x000ee2000c1e1900 */
[----:B----4-:R-:W-:-:S03]  /*55f0*/  ISETP.NE.AND P4, PT, R28, R11, PT ;  /* 0x0000000b1c00720c */ /* 0x010fc60003f85270 */
[----:B------:R-:W4:Y:S01]  /*5600*/  LDG.E R28, desc[UR8][R8.64+0x18] ;  /* 0x00001808081c7981 */ /* 0x000f22000c1e1900 */
[-C--:B-----5:R-:W-:Y:S02]  /*5610*/  ISETP.NE.AND P1, PT, R23, R11.reuse, PT ;  /* 0x0000000b1700720c */ /* 0x0a0fe40003f25270 */
[----:B--2---:R-:W-:-:S04]  /*5620*/  ISETP.NE.AND P2, PT, R24, R11, PT ;  /* 0x0000000b1800720c */ /* 0x004fc80003f45270 */
[C---:B------:R-:W-:Y:S01]  /*5630*/  SEL R17, R20.reuse, R17, !P2 ;  /* 0x0000001114117207 */ /* 0x040fe20005000000 */
[----:B------:R-:W-:Y:S01]  /*5640*/  @!P3 VIADD R17, R20, 0x1 ;  /* 0x000000011411b836 */ /* 0x000fe20000000000 */
[----:B------:R-:W-:Y:S01]  /*5650*/  ISETP.NE.AND P2, PT, R22, R11, PT ;  /* 0x0000000b1600720c */ /* 0x000fe20003f45270 */
[----:B------:R-:W-:-:S04]  /*5660*/  @!P4 VIADD R17, R20, 0x2 ;  /* 0x000000021411c836 */ /* 0x000fc80000000000 */
[----:B------:R-:W-:Y:S01]  /*5670*/  @!P1 VIADD R17, R20, 0x3 ;  /* 0x0000000314119836 */ /* 0x000fe20000000000 */
[----:B------:R-:W-:-:S07]  /*5680*/  ISETP.NE.AND P1, PT, R25, R11, PT ;  /* 0x0000000b1900720c */ /* 0x000fce0003f25270 */
[----:B------:R-:W-:Y:S01]  /*5690*/  @!P2 VIADD R17, R20, 0x4 ;  /* 0x000000041411a836 */ /* 0x000fe20000000000 */
[-C--:B---3--:R-:W-:Y:S02]  /*56a0*/  ISETP.NE.AND P3, PT, R26, R11.reuse, PT ;  /* 0x0000000b1a00720c */ /* 0x088fe40003f65270 */
[----:B----4-:R-:W-:-:S11]  /*56b0*/  ISETP.NE.AND P4, PT, R28, R11, PT ;  /* 0x0000000b1c00720c */ /* 0x010fd60003f85270 */
[C---:B------:R-:W-:Y:S02]  /*56c0*/  @!P3 VIADD R17, R20.reuse, 0x5 ;  /* 0x000000051411b836 */ /* 0x040fe40000000000 */
[C---:B------:R-:W-:Y:S02]  /*56d0*/  @!P4 VIADD R17, R20.reuse, 0x6 ;  /* 0x000000061411c836 */ /* 0x040fe40000000000 */
[C---:B------:R-:W-:Y:S02]  /*56e0*/  @!P1 VIADD R17, R20.reuse, 0x7 ;  /* 0x0000000714119836 */ /* 0x040fe40000000000 */
[----:B------:R-:W-:-:S07]  /*56f0*/  VIADD R20, R20, 0x8 ;  /* 0x0000000814147836 */ /* 0x000fce0000000000 */
.L_x_175:
        /* <DEDUP_REMOVED lines=19> */
.L_x_176:
[----:B------:R-:W-:Y:S05]  /*5830*/  @!P4 BRA `(.L_x_171) ;  /* 0x000000000034c947 */ /* 0x000fea0003800000 */
[----:B0-----:R-:W-:-:S05]  /*5840*/  IMAD.WIDE.U32 R18, R20, 0x4, R18 ;  /* 0x0000000414127825 */ /* 0x001fca00078e0012 */
        /* <DEDUP_REMOVED lines=12> */
.L_x_171:
[----:B------:R-:W1:Y:S02]  /*5910*/  LDC.64 R8, c[0x0][0x388] ;  /* 0x0000e200ff087b82 */ /* 0x000e640000000a00 */
[----:B-1----:R-:W-:-:S05]  /*5920*/  IMAD.WIDE R8, R17, 0x4, R8 ;  /* 0x0000000411087825 */ /* 0x002fca00078e0208 */
[----:B------:R-:W3:Y:S04]  /*5930*/  LDG.E R17, desc[UR8][R8.64] ;  /* 0x0000000808117981 */ /* 0x000ee8000c1e1900 */
[----:B------:R-:W3:Y:S02]  /*5940*/  LDG.E R22, desc[UR8][R8.64+0x4] ;  /* 0x0000040808167981 */ /* 0x000ee4000c1e1900 */
[----:B---3--:R-:W-:-:S05]  /*5950*/  IMAD.IADD R18, R22, 0x1, -R17 ;  /* 0x0000000116127824 */ /* 0x008fca00078e0a11 */
[----:B------:R-:W-:-:S05]  /*5960*/  I2FP.F32.S32 R18, R18 ;  /* 0x0000001200127245 */ /* 0x000fca0000201400 */
[----:B------:R-:W-:-:S06]  /*5970*/  FMUL R18, R18, 0.00390625 ;  /* 0x3b80000012127820 */ /* 0x000fcc0000400000 */
[----:B------:R-:W1:Y:S02]  /*5980*/  F2I.CEIL.NTZ R18, R18 ;  /* 0x0000001200127305 */ /* 0x000e64000020b100 */
[----:B-1----:R-:W-:-:S13]  /*5990*/  ISETP.GE.AND P0, PT, R18, 0x1, PT ;  /* 0x000000011200780c */ /* 0x002fda0003f06270 */
[----:B------:R-:W-:Y:S05]  /*59a0*/  @!P0 BRA `(.L_x_177) ;  /* 0x0000000000d48947 */ /* 0x000fea0003800000 */
[----:B0-----:R-:W-:Y:S01]  /*59b0*/  LOP3.LUT R20, RZ, R17, RZ, 0x33, !PT ;  /* 0x00000011ff147212 */ /* 0x001fe200078e33ff */
[----:B------:R-:W-:-:S04]  /*59c0*/  IMAD.MOV.U32 R19, RZ, RZ, RZ ;  /* 0x000000ffff137224 */ /* 0x000fc800078e00ff */
[----:B------:R-:W-:-:S07]  /*59d0*/  IMAD.IADD R20, R22, 0x1, R20 ;  /* 0x0000000116147824 */ /* 0x000fce00078e0214 */
.L_x_185:
        /* <DEDUP_REMOVED lines=25> */
.L_x_184:
[----:B------:R-:W-:Y:S01]  /*5b70*/  IMAD.IADD R23, R22, 0x1, R9 ;  /* 0x0000000116177824 */ /* 0x000fe200078e0209 */
[----:B------:R-:W-:Y:S04]  /*5b80*/  BSSY.RELIABLE B2, `(.L_x_182) ;  /* 0x000000f000027945 */ /* 0x000fe80003800100 */
[----:B------:R-:W-:-:S04]  /*5b90*/  LEA.HI R23, R23, R23, RZ, 0x1 ;  /* 0x0000001717177211 */ /* 0x000fc800078f08ff */
[----:B------:R-:W-:-:S05]  /*5ba0*/  SHF.R.S32.HI R24, RZ, 0x1, R23 ;  /* 0x00000001ff187819 */ /* 0x000fca0000011417 */
[----:B------:R-:W-:-:S06]  /*5bb0*/  IMAD R23, R24, 0x4, R25 ;  /* 0x0000000418177824 */ /* 0x000fcc00078e0219 */
        /* <DEDUP_REMOVED lines=11> */
.L_x_183:
[----:B------:R-:W-:Y:S05]  /*5c70*/  BSYNC.RELIABLE B2 ;  /* 0x0000000000027941 */ /* 0x000fea0003800100 */
.L_x_182:
[----:B------:R-:W-:-:S13]  /*5c80*/  ISETP.GT.AND P0, PT, R22, R9, PT ;  /* 0x000000091600720c */ /* 0x000fda0003f04270 */
[----:B------:R-:W-:Y:S05]  /*5c90*/  @!P0 BRA `(.L_x_184) ;  /* 0xfffffffc00b48947 */ /* 0x000fea000383ffff */
[----:B------:R-:W-:-:S07]  /*5ca0*/  IMAD.MOV.U32 R23, RZ, RZ, RZ ;  /* 0x000000ffff177224 */ /* 0x000fce00078e00ff */
.L_x_181:
[----:B------:R-:W-:Y:S05]  /*5cb0*/  BSYNC.RECONVERGENT B1 ;  /* 0x0000000000017941 */ /* 0x000fea0003800200 */
.L_x_180:
[----:B------:R-:W-:-:S07]  /*5cc0*/  IMAD.IADD R2, R23, 0x1, R2 ;  /* 0x0000000117027824 */ /* 0x000fce00078e0202 */
.L_x_179:
[----:B------:R-:W-:Y:S05]  /*5cd0*/  BSYNC.RECONVERGENT B0 ;  /* 0x0000000000007941 */ /* 0x000fea0003800200 */
.L_x_178:
[----:B------:R-:W-:Y:S05]  /*5ce0*/  WARPSYNC.ALL ;  /* 0x0000000000007948 */ /* 0x000fea0003800000 */
[----:B------:R-:W-:Y:S05]  /*5cf0*/  @P1 BRA `(.L_x_185) ;  /* 0xfffffffc00381947 */ /* 0x000fea000383ffff */
.L_x_177:
[C---:B------:R-:W-:Y:S01]  /*5d00*/  ISETP.NE.AND P0, PT, R16.reuse, R21, PT ;  /* 0x000000151000720c */ /* 0x040fe20003f05270 */
[----:B------:R-:W-:-:S12]  /*5d10*/  VIADD R16, R16, 0x1 ;  /* 0x0000000110107836 */ /* 0x000fd80000000000 */
[----:B------:R-:W-:Y:S05]  /*5d20*/  @P0 BRA `(.L_x_186) ;  /* 0xfffffff000bc0947 */ /* 0x000fea000383ffff */
.L_x_151:
[----:B------:R-:W-:Y:S01]  /*5d30*/  BAR.SYNC.DEFER_BLOCKING 0x0 ;  /* 0x0000000000007b1d */ /* 0x000fe20000010000 */
[----:B------:R-:W-:-:S05]  /*5d40*/  VIADD R6, R6, 0xffffff00 ;  /* 0xffffff0006067836 */ /* 0x000fca0000000000 */
[----:B------:R-:W-:Y:S05]  /*5d50*/  BRA `(.L_x_187) ;  /* 0x00000018002c7947 */ /* 0x000fea0003800000 */
.L_x_148:
        /* <DEDUP_REMOVED lines=19> */
.L_x_189:
[----:B------:R-:W-:Y:S05]  /*5e90*/  BSYNC.RECONVERGENT B0 ;  /* 0x0000000000007941 */ /* 0x000fea0003800200 */
.L_x_188:
[----:B------:R-:W-:Y:S06]  /*5ea0*/  BAR.SYNC.DEFER_BLOCKING 0x0 ;  /* 0x0000000000007b1d */ /* 0x000fec0000010000 */
[----:B0-----:R-:W0:Y:S02]  /*5eb0*/  LDS.128 R8, [R17] ;  /* 0x0000000011087984 */ /* 0x001e240000000c00 */
[----:B0-----:R-:W-:-:S13]  /*5ec0*/  ISETP.GT.AND P0, PT, R8, R9, PT ;  /* 0x000000090800720c */ /* 0x001fda0003f04270 */
[----:B------:R-:W-:Y:S05]  /*5ed0*/  @P0 BRA `(.L_x_187) ;  /* 0x0000001400cc0947 */ /* 0x000fea0003800000 */
[----:B------:R-:W-:-:S05]  /*5ee0*/  VIADD R15, R15, 0x8 ;  /* 0x000000080f0f7836 */ /* 0x000fca0000000000 */
[----:B------:R-:W-:-:S05]  /*5ef0*/  LEA R15, R16, R15, 0x18 ;  /* 0x0000000f100f7211 */ /* 0x000fca00078ec0ff */
[--C-:B------:R-:W-:Y:S02]  /*5f00*/  IMAD R11, R4, 0x4, R15.reuse ;  /* 0x00000004040b7824 */ /* 0x100fe400078e020f */
[----:B------:R-:W-:-:S04]  /*5f10*/  IMAD R15, R6, 0x4, R15 ;  /* 0x00000004060f7824 */ /* 0x000fc800078e020f */
[----:B------:R-:W0:Y:S03]  /*5f20*/  LDS R11, [R11] ;  /* 0x000000000b0b7984 */ /* 0x000e260000000800 */
.L_x_237:
[----:B------:R-:W1:Y:S01]  /*5f30*/  LDCU UR4, c[0x0][0x398] ;  /* 0x00007300ff0477ac */ /* 0x000e620008000800 */
[C---:B------:R-:W-:Y:S01]  /*5f40*/  ISETP.NE.AND P1, PT, R8.reuse, R9, PT ;  /* 0x000000090800720c */ /* 0x040fe20003f25270 */
[----:B------:R-:W-:Y:S01]  /*5f50*/  VIADD R8, R8, 0x1 ;  /* 0x0000000108087836 */ /* 0x000fe20000000000 */
[----:B-1----:R-:W-:-:S09]  /*5f60*/  UISETP.GE.AND UP0, UPT, UR4, URZ, UPT ;  /* 0x000000ff0400728c */ /* 0x002fd2000bf06270 */
[----:B------:R-:W-:Y:S05]  /*5f70*/  BRA.U !UP0, `(.L_x_190) ;  /* 0x00000001083c7547 */ /* 0x000fea000b800000 */
[----:B------:R-:W1:Y:S01]  /*5f80*/  LDC R22, c[0x0][0x398] ;  /* 0x0000e600ff167b82 */ /* 0x000e620000000800 */
[----:B------:R-:W-:-:S07]  /*5f90*/  IMAD.MOV.U32 R19, RZ, RZ, RZ ;  /* 0x000000ffff137224 */ /* 0x000fce00078e00ff */
[----:B------:R-:W2:Y:S02]  /*5fa0*/  LDC.64 R16, c[0x0][0x390] ;  /* 0x0000e400ff107b82 */ /* 0x000ea40000000a00 */
.L_x_193:
[----:B-1----:R-:W-:-:S05]  /*5fb0*/  IMAD.IADD R18, R19, 0x1, R22 ;  /* 0x0000000113127824 */ /* 0x002fca00078e0216 */
[----:B------:R-:W-:-:S05]  /*5fc0*/  SHF.R.U32.HI R18, RZ, 0x1, R18 ;  /* 0x00000001ff127819 */ /* 0x000fca0000011612 */
[----:B--2---:R-:W-:-:S06]  /*5fd0*/  IMAD.WIDE.U32 R20, R18, 0x4, R16 ;  /* 0x0000000412147825 */ /* 0x004fcc00078e0010 */
[----:B------:R-:W0:Y:S02]  /*5fe0*/  LDG.E R20, desc[UR8][R20.64] ;  /* 0x0000000814147981 */ /* 0x000e24000c1e1900 */
[----:B0-----:R-:W-:-:S13]  /*5ff0*/  ISETP.GE.AND P0, PT, R20, R11, PT ;  /* 0x0000000b1400720c */ /* 0x001fda0003f06270 */
[----:B------:R-:W-:Y:S01]  /*6000*/  @!P0 VIADD R19, R18, 0x1 ;  /* 0x0000000112138836 */ /* 0x000fe20000000000 */
[----:B------:R-:W-:Y:S06]  /*6010*/  @!P0 BRA `(.L_x_191) ;  /* 0x00000000000c8947 */ /* 0x000fec0003800000 */
[----:B------:R-:W-:-:S13]  /*6020*/  ISETP.GT.AND P0, PT, R20, R11, PT ;  /* 0x0000000b1400720c */ /* 0x000fda0003f04270 */
[----:B------:R-:W-:Y:S05]  /*6030*/  @!P0 BRA `(.L_x_192) ;  /* 0x00000008001c8947 */ /* 0x000fea0003800000 */
[----:B------:R-:W-:-:S07]  /*6040*/  VIADD R22, R18, 0xffffffff ;  /* 0xffffffff12167836 */ /* 0x000fce0000000000 */
.L_x_191:
[----:B------:R-:W-:-:S13]  /*6050*/  ISETP.GT.AND P0, PT, R19, R22, PT ;  /* 0x000000161300720c */ /* 0x000fda0003f04270 */
[----:B------:R-:W-:Y:S05]  /*6060*/  @!P0 BRA `(.L_x_193) ;  /* 0xfffffffc00d08947 */ /* 0x000fea000383ffff */
.L_x_190:
[----:B------:R-:W1:Y:S01]  /*6070*/  LDCU.64 UR4, c[0x0][0x398] ;  /* 0x00007300ff0477ac */ /* 0x000e620008000a00 */
[----:B------:R-:W-:Y:S01]  /*6080*/  IMAD.MOV.U32 R18, RZ, RZ, RZ ;  /* 0x000000ffff127224 */ /* 0x000fe200078e00ff */
[----:B-1----:R-:W-:-:S09]  /*6090*/  UISETP.GT.AND UP0, UPT, UR5, UR4, UPT ;  /* 0x000000040500728c */ /* 0x002fd2000bf04270 */
[----:B------:R-:W-:Y:S05]  /*60a0*/  BRA.U !UP0, `(.L_x_192) ;  /* 0x0000000908007547 */ /* 0x000fea000b800000 */
[----:B------:R-:W1:Y:S01]  /*60b0*/  LDC R19, c[0x0][0x398] ;  /* 0x0000e600ff137b82 */ /* 0x000e620000000800 */
[----:B------:R-:W-:Y:S01]  /*60c0*/  ISETP.GE.U32.AND P2, PT, R5, 0xf, PT ;  /* 0x0000000f0500780c */ /* 0x000fe20003f46070 */
[----:B------:R-:W-:Y:S01]  /*60d0*/  IMAD.MOV.U32 R18, RZ, RZ, RZ ;  /* 0x000000ffff127224 */ /* 0x000fe200078e00ff */
[----:B------:R-:W-:-:S11]  /*60e0*/  ISETP.NE.AND P0, PT, R7, RZ, PT ;  /* 0x000000ff0700720c */ /* 0x000fd60003f05270 */
[----:B------:R-:W-:Y:S05]  /*60f0*/  @!P2 BRA `(.L_x_194) ;  /* 0x0000000000e0a947 */ /* 0x000fea0003800000 */
[----:B------:R-:W-:Y:S01]  /*6100*/  IMAD.MOV.U32 R18, RZ, RZ, RZ ;  /* 0x000000ffff127224 */ /* 0x000fe200078e00ff */
[----:B------:R-:W-:-:S06]  /*6110*/  UMOV UR4, URZ ;  /* 0x000000ff00047c82 */ /* 0x000fcc0008000000 */
.L_x_195:
[----:B------:R-:W1:Y:S02]  /*6120*/  LDC.64 R16, c[0x0][0x390] ;  /* 0x0000e400ff107b82 */ /* 0x000e640000000a00 */
[----:B-1----:R-:W-:-:S05]  /*6130*/  IMAD.WIDE R16, R19, 0x4, R16 ;  /* 0x0000000413107825 */ /* 0x002fca00078e0210 */
[----:B------:R-:W0:Y:S04]  /*6140*/  LDG.E R24, desc[UR8][R16.64] ;  /* 0x0000000810187981 */ /* 0x000e28000c1e1900 */
[----:B------:R-:W2:Y:S04]  /*6150*/  LDG.E R28, desc[UR8][R16.64+0x4] ;  /* 0x00000408101c7981 */ /* 0x000ea8000c1e1900 */
[----:B------:R-:W3:Y:S04]  /*6160*/  LDG.E R21, desc[UR8][R16.64+0x8] ;  /* 0x0000080810157981 */ /* 0x000ee8000c1e1900 */
[----:B------:R-:W4:Y:S04]  /*6170*/  LDG.E R23, desc[UR8][R16.64+0xc] ;  /* 0x00000c0810177981 */ /* 0x000f28000c1e1900 */
[----:B------:R-:W5:Y:S04]  /*6180*/  LDG.E R26, desc[UR8][R16.64+0x10] ;  /* 0x00001008101a7981 */ /* 0x000f68000c1e1900 */
[----:B------:R-:W5:Y:S04]  /*6190*/  LDG.E R20, desc[UR8][R16.64+0x14] ;  /* 0x0000140810147981 */ /* 0x000f68000c1e1900 */
[----:B------:R-:W5:Y:S04]  /*61a0*/  LDG.E R22, desc[UR8][R16.64+0x18] ;  /* 0x0000180810167981 */ /* 0x000f68000c1e1900 */
[----:B------:R-:W5:Y:S01]  /*61b0*/  LDG.E R25, desc[UR8][R16.64+0x3c] ;  /* 0x00003c0810197981 */ /* 0x000f62000c1e1900 */
[----:B0-----:R-:W-:-:S03]  /*61c0*/  ISETP.NE.AND P4, PT, R24, R11, PT ;  /* 0x0000000b1800720c */ /* 0x001fc60003f85270 */
[----:B------:R-:W5:Y:S01]  /*61d0*/  LDG.E R24, desc[UR8][R16.64+0x1c] ;  /* 0x00001c0810187981 */ /* 0x000f62000c1e1900 */
[----:B--2---:R-:W-:-:S03]  /*61e0*/  ISETP.NE.AND P2, PT, R28, R11, PT ;  /* 0x0000000b1c00720c */ /* 0x004fc60003f45270 */
[----:B------:R-:W2:Y:S01]  /*61f0*/  LDG.E R28, desc[UR8][R16.64+0x20] ;  /* 0x00002008101c7981 */ /* 0x000ea2000c1e1900 */
[----:B---3--:R-:W-:-:S03]  /*6200*/  ISETP.NE.AND P3, PT, R21, R11, PT ;  /* 0x0000000b1500720c */ /* 0x008fc60003f65270 */
[----:B------:R-:W3:Y:S01]  /*6210*/  LDG.E R21, desc[UR8][R16.64+0x24] ;  /* 0x0000240810157981 */ /* 0x000ee2000c1e1900 */
[----:B----4-:R-:W-:-:S03]  /*6220*/  ISETP.NE.AND P5, PT, R23, R11, PT ;  /* 0x0000000b1700720c */ /* 0x010fc60003fa5270 */
[----:B------:R-:W4:Y:S01]  /*6230*/  LDG.E R23, desc[UR8][R16.64+0x28] ;  /* 0x0000280810177981 */ /* 0x000f22000c1e1900 */
[C---:B------:R-:W-:Y:S02]  /*6240*/  SEL R18, R19.reuse, R18, !P4 ;  /* 0x0000001213127207 */ /* 0x040fe40006000000 */
[-C--:B-----5:R-:W-:Y:S01]  /*6250*/  ISETP.NE.AND P6, PT, R26, R11.reuse, PT ;  /* 0x0000000b1a00720c */ /* 0x0a0fe20003fc5270 */
[C---:B------:R-:W-:Y:S01]  /*6260*/  @!P2 VIADD R18, R19.reuse, 0x1 ;  /* 0x000000011312a836 */ /* 0x040fe20000000000 */
[----:B------:R-:W5:Y:S01]  /*6270*/  LDG.E R26, desc[UR8][R16.64+0x2c] ;  /* 0x00002c08101a7981 */ /* 0x000f62000c1e1900 */
[-C--:B------:R-:W-:Y:S01]  /*6280*/  ISETP.NE.AND P4, PT, R20, R11.reuse, PT ;  /* 0x0000000b1400720c */ /* 0x080fe20003f85270 */
[----:B------:R-:W-:Y:S02]  /*6290*/  @!P3 VIADD R18, R19, 0x2 ;  /* 0x000000021312b836 */ /* 0x000fe40000000000 */
[----:B------:R-:W5:Y:S01]  /*62a0*/  LDG.E R20, desc[UR8][R16.64+0x30] ;  /* 0x0000300810147981 */ /* 0x000f62000c1e1900 */
[----:B------:R-:W-:-:S03]  /*62b0*/  ISETP.NE.AND P2, PT, R22, R11, PT ;  /* 0x0000000b1600720c */ /* 0x000fc60003f45270 */
[----:B------:R-:W5:Y:S01]  /*62c0*/  LDG.E R22, desc[UR8][R16.64+0x34] ;  /* 0x0000340810167981 */ /* 0x000f62000c1e1900 */
[----:B------:R-:W-:-:S03]  /*62d0*/  ISETP.NE.AND P3, PT, R24, R11, PT ;  /* 0x0000000b1800720c */ /* 0x000fc60003f65270 */
[----:B------:R-:W5:Y:S01]  /*62e0*/  LDG.E R24, desc[UR8][R16.64+0x38] ;  /* 0x0000380810187981 */ /* 0x000f62000c1e1900 */
[C---:B------:R-:W-:Y:S01]  /*62f0*/  @!P5 VIADD R18, R19.reuse, 0x3 ;  /* 0x000000031312d836 */ /* 0x040fe20000000000 */
[-C--:B--2---:R-:W-:Y:S01]  /*6300*/  ISETP.NE.AND P5, PT, R28, R11.reuse, PT ;  /* 0x0000000b1c00720c */ /* 0x084fe20003fa5270 */
[C---:B------:R-:W-:Y:S02]  /*6310*/  @!P6 VIADD R18, R19.reuse, 0x4 ;  /* 0x000000041312e836 */ /* 0x040fe40000000000 */
[----:B------:R-:W-:Y:S01]  /*6320*/  @!P4 VIADD R18, R19, 0x5 ;  /* 0x000000051312c836 */ /* 0x000fe20000000000 */
[-C--:B---3--:R-:W-:Y:S01]  /*6330*/  ISETP.NE.AND P4, PT, R21, R11.reuse, PT ;  /* 0x0000000b1500720c */ /* 0x088fe20003f85270 */
[----:B------:R-:W-:Y:S01]  /*6340*/  @!P2 VIADD R18, R19, 0x6 ;  /* 0x000000061312a836 */ /* 0x000fe20000000000 */
[-C--:B----4-:R-:W-:Y:S02]  /*6350*/  ISETP.NE.AND P2, PT, R23, R11.reuse, PT ;  /* 0x0000000b1700720c */ /* 0x090fe40003f45270 */
[----:B------:R-:W-:Y:S01]  /*6360*/  @!P3 VIADD R18, R19, 0x7 ;  /* 0x000000071312b836 */ /* 0x000fe20000000000 */
[----:B-----5:R-:W-:-:S04]  /*6370*/  ISETP.NE.AND P3, PT, R26, R11, PT ;  /* 0x0000000b1a00720c */ /* 0x020fc80003f65270 */
[----:B------:R-:W-:Y:S01]  /*6380*/  @!P5 VIADD R18, R19, 0x8 ;  /* 0x000000081312d836 */ /* 0x000fe20000000000 */
[----:B------:R-:W-:-:S03]  /*6390*/  ISETP.NE.AND P5, PT, R20, R11, PT ;  /* 0x0000000b1400720c */ /* 0x000fc60003fa5270 */
[C---:B------:R-:W-:Y:S01]  /*63a0*/  @!P4 VIADD R18, R19.reuse, 0x9 ;  /* 0x000000091312c836 */ /* 0x040fe20000000000 */
[----:B------:R-:W-:Y:S01]  /*63b0*/  ISETP.NE.AND P4, PT, R22, R11, PT ;  /* 0x0000000b1600720c */ /* 0x000fe20003f85270 */
[C---:B------:R-:W-:Y:S01]  /*63c0*/  @!P2 VIADD R18, R19.reuse, 0xa ;  /* 0x0000000a1312a836 */ /* 0x040fe20000000000 */
[----:B------:R-:W-:Y:S02]  /*63d0*/  UIADD3 UR4, UPT, UPT, UR4, 0x10, URZ ;  /* 0x0000001004047890 */ /* 0x000fe4000fffe0ff */
[----:B------:R-:W-:-:S05]  /*63e0*/  @!P3 VIADD R18, R19, 0xb ;  /* 0x0000000b1312b836 */ /* 0x000fca0000000000 */
[----:B------:R-:W-:Y:S01]  /*63f0*/  @!P5 VIADD R18, R19, 0xc ;  /* 0x0000000c1312d836 */ /* 0x000fe20000000000 */
[----:B------:R-:W-:-:S03]  /*6400*/  ISETP.NE.AND P3, PT, R25, R11, PT ;  /* 0x0000000b1900720c */ /* 0x000fc60003f65270 */
[----:B------:R-:W-:Y:S01]  /*6410*/  @!P4 VIADD R18, R19, 0xd ;  /* 0x0000000d1312c836 */ /* 0x000fe20000000000 */
[----:B------:R-:W-:-:S13]  /*6420*/  ISETP.NE.AND P2, PT, R24, R11, PT ;  /* 0x0000000b1800720c */ /* 0x000fda0003f45270 */
[----:B------:R-:W-:Y:S01]  /*6430*/  @!P2 VIADD R18, R19, 0xe ;  /* 0x0000000e1312a836 */ /* 0x000fe20000000000 */
[----:B------:R-:W-:Y:S01]  /*6440*/  ISETP.NE.AND P2, PT, R13, UR4, PT ;  /* 0x000000040d007c0c */ /* 0x000fe2000bf45270 */
[C---:B------:R-:W-:Y:S02]  /*6450*/  @!P3 VIADD R18, R19.reuse, 0xf ;  /* 0x0000000f1312b836 */ /* 0x040fe40000000000 */
[----:B------:R-:W-:-:S10]  /*6460*/  VIADD R19, R19, 0x10 ;  /* 0x0000001013137836 */ /* 0x000fd40000000000 */
[----:B------:R-:W-:Y:S05]  /*6470*/  @P2 BRA `(.L_x_195) ;  /* 0xfffffffc00282947 */ /* 0x000fea000383ffff */
.L_x_194:
[----:B------:R-:W-:Y:S05]  /*6480*/  @!P0 BRA `(.L_x_192) ;  /* 0x0000000400088947 */ /* 0x000fea0003800000 */
[----:B------:R-:W-:Y:S01]  /*6490*/  VIADD R16, R7, 0xffffffff ;  /* 0xffffffff07107836 */ /* 0x000fe20000000000 */
[----:B------:R-:W-:-:S04]  /*64a0*/  ISETP.NE.AND P0, PT, R12, RZ, PT ;  /* 0x000000ff0c00720c */ /* 0x000fc80003f05270 */
[----:B------:R-:W-:-:S13]  /*64b0*/  ISETP.GE.U32.AND P2, PT, R16, 0x7, PT ;  /* 0x000000071000780c */ /* 0x000fda0003f46070 */
[----:B------:R-:W-:Y:S05]  /*64c0*/  @!P2 BRA `(.L_x_196) ;  /* 0x00000000006ca947 */ /* 0x000fea0003800000 */
        /* <DEDUP_REMOVED lines=10> */
[----:B0-----:R-:W-:-:S02]  /*6570*/  ISETP.NE.AND P5, PT, R22, R11, PT ;  /* 0x0000000b1600720c */ /* 0x001fc40003fa5270 */
[-C--:B--2---:R-:W-:Y:S02]  /*6580*/  ISETP.NE.AND P2, PT, R24, R11.reuse, PT ;  /* 0x0000000b1800720c */ /* 0x084fe40003f45270 */
[-C--:B---3--:R-:W-:Y:S02]  /*6590*/  ISETP.NE.AND P3, PT, R26, R11.reuse, PT ;  /* 0x0000000b1a00720c */ /* 0x088fe40003f65270 */
[----:B----4-:R-:W-:-:S04]  /*65a0*/  ISETP.NE.AND P4, PT, R20, R11, PT ;  /* 0x0000000b1400720c */ /* 0x010fc80003f85270 */
[----:B------:R-:W-:-:S03]  /*65b0*/  SEL R18, R19, R18, !P4 ;  /* 0x0000001213127207 */ /* 0x000fc60006000000 */
[C---:B------:R-:W-:Y:S01]  /*65c0*/  @!P5 VIADD R18, R19.reuse, 0x1 ;  /* 0x000000011312d836 */ /* 0x040fe20000000000 */
[-C--:B-----5:R-:W-:Y:S01]  /*65d0*/  ISETP.NE.AND P4, PT, R28, R11.reuse, PT ;  /* 0x0000000b1c00720c */ /* 0x0a0fe20003f85270 */
        /* <DEDUP_REMOVED lines=10> */
.L_x_196:
        /* <DEDUP_REMOVED lines=10> */
[----:B------:R-:W4:Y:S01]  /*6720*/  LDG.E R20, desc[UR8][R16.64] ;  /* 0x0000000810147981 */ /* 0x000f22000c1e1900 */
[----:B0-----:R-:W-:-:S02]  /*6730*/  ISETP.NE.AND P2, PT, R22, R11, PT ;  /* 0x0000000b1600720c */ /* 0x001fc40003f45270 */
[-C--:B--2---:R-:W-:Y:S02]  /*6740*/  ISETP.NE.AND P3, PT, R24, R11.reuse, PT ;  /* 0x0000000b1800720c */ /* 0x084fe40003f65270 */
[-C--:B---3--:R-:W-:Y:S02]  /*6750*/  ISETP.NE.AND P4, PT, R26, R11.reuse, PT ;  /* 0x0000000b1a00720c */ /* 0x088fe40003f85270 */
[----:B----4-:R-:W-:-:S04]  /*6760*/  ISETP.NE.AND P0, PT, R20, R11, PT ;  /* 0x0000000b1400720c */ /* 0x010fc80003f05270 */
[----:B------:R-:W-:-:S03]  /*6770*/  SEL R18, R19, R18, !P0 ;  /* 0x0000001213127207 */ /* 0x000fc60004000000 */
[C---:B------:R-:W-:Y:S02]  /*6780*/  @!P2 VIADD R18, R19.reuse, 0x1 ;  /* 0x000000011312a836 */ /* 0x040fe40000000000 */
[C---:B------:R-:W-:Y:S02]  /*6790*/  @!P3 VIADD R18, R19.reuse, 0x2 ;  /* 0x000000021312b836 */ /* 0x040fe40000000000 */
[C---:B------:R-:W-:Y:S02]  /*67a0*/  @!P4 VIADD R18, R19.reuse, 0x3 ;  /* 0x000000031312c836 */ /* 0x040fe40000000000 */
[----:B------:R-:W-:-:S07]  /*67b0*/  VIADD R19, R19, 0x4 ;  /* 0x0000000413137836 */ /* 0x000fce0000000000 */
.L_x_197:
[----:B------:R-:W-:Y:S05]  /*67c0*/  @!P5 BRA `(.L_x_192) ;  /* 0x000000000038d947 */ /* 0x000fea0003800000 */
[----:B------:R-:W1:Y:S02]  /*67d0*/  LDC.64 R16, c[0x0][0x390] ;  /* 0x0000e400ff107b82 */ /* 0x000e640000000a00 */
[----:B-1----:R-:W-:-:S05]  /*67e0*/  IMAD.WIDE R16, R19, 0x4, R16 ;  /* 0x0000000413107825 */ /* 0x002fca00078e0210 */
[----:B------:R-:W0:Y:S01]  /*67f0*/  LDG.E R20, desc[UR8][R16.64] ;  /* 0x0000000810147981 */ /* 0x000e22000c1e1900 */
[----:B------:R-:W-:Y:S02]  /*6800*/  ISETP.NE.AND P2, PT, R14, 0x1, PT ;  /* 0x000000010e00780c */ /* 0x000fe40003f45270 */
[----:B0-----:R-:W-:-:S04]  /*6810*/  ISETP.NE.AND P0, PT, R20, R11, PT ;  /* 0x0000000b1400720c */ /* 0x001fc80003f05270 */
        /* <DEDUP_REMOVED lines=9> */
.L_x_192:
[----:B------:R-:W2:Y:S02]  /*68b0*/  LDC.64 R16, c[0x0][0x388] ;  /* 0x0000e200ff107b82 */ /* 0x000ea40000000a00 */
[----:B--2---:R-:W-:-:S05]  /*68c0*/  IMAD.WIDE R16, R18, 0x4, R16 ;  /* 0x0000000412107825 */ /* 0x004fca00078e0210 */
[----:B------:R-:W2:Y:S04]  /*68d0*/  LDG.E R18, desc[UR8][R16.64] ;  /* 0x0000000810127981 */ /* 0x000ea8000c1e1900 */
[----:B-1----:R-:W3:Y:S01]  /*68e0*/  LDG.E R19, desc[UR8][R16.64+0x4] ;  /* 0x0000040810137981 */ /* 0x002ee2000c1e1900 */
[----:B--2---:R-:W-:Y:S01]  /*68f0*/  LOP3.LUT R22, RZ, R18, RZ, 0x33, !PT ;  /* 0x00000012ff167212 */ /* 0x004fe200078e33ff */
[----:B---3--:R-:W-:-:S04]  /*6900*/  IMAD.IADD R20, R19, 0x1, -R18 ;  /* 0x0000000113147824 */ /* 0x008fc800078e0a12 */
[----:B------:R-:W-:Y:S01]  /*6910*/  IMAD.IADD R19, R19, 0x1, R22 ;  /* 0x0000000113137824 */ /* 0x000fe200078e0216 */
[----:B------:R-:W-:-:S05]  /*6920*/  I2FP.F32.S32 R20, R20 ;  /* 0x0000001400147245 */ /* 0x000fca0000201400 */
[----:B------:R-:W-:-:S06]  /*6930*/  FMUL R20, R20, 0.00390625 ;  /* 0x3b80000014147820 */ /* 0x000fcc0000400000 */
[----:B------:R-:W1:Y:S02]  /*6940*/  F2I.CEIL.NTZ R20, R20 ;  /* 0x0000001400147305 */ /* 0x000e64000020b100 */
[----:B-1----:R-:W-:-:S13]  /*6950*/  ISETP.GE.AND P0, PT, R20, 0x1, PT ;  /* 0x000000011400780c */ /* 0x002fda0003f06270 */
[----:B------:R-:W-:Y:S05]  /*6960*/  @!P0 BRA `(.L_x_198) ;  /* 0x0000000c00248947 */ /* 0x000fea0003800000 */
[----:B------:R-:W-:-:S13]  /*6970*/  ISETP.GE.AND P0, PT, R6, 0x2, PT ;  /* 0x000000020600780c */ /* 0x000fda0003f06270 */
[----:B------:R-:W-:Y:S05]  /*6980*/  @!P0 BRA `(.L_x_199) ;  /* 0x0000000000d88947 */ /* 0x000fea0003800000 */
[----:B------:R-:W-:-:S07]  /*6990*/  IMAD.MOV.U32 R21, RZ, RZ, RZ ;  /* 0x000000ffff157224 */ /* 0x000fce00078e00ff */
.L_x_207:
[C---:B------:R-:W-:Y:S01]  /*69a0*/  IMAD R23, R21.reuse, 0x100, R3 ;  /* 0x0000010015177824 */ /* 0x040fe200078e0203 */
[----:B------:R-:W-:Y:S01]  /*69b0*/  BSSY.RECONVERGENT B0, `(.L_x_200) ;  /* 0x0000030000007945 */ /* 0x000fe20003800200 */
[----:B------:R-:W-:-:S03]  /*69c0*/  VIADD R21, R21, 0x1 ;  /* 0x0000000115157836 */ /* 0x000fc60000000000 */
[----:B------:R-:W-:Y:S02]  /*69d0*/  ISETP.GT.AND P0, PT, R23, R19, PT ;  /* 0x000000131700720c */ /* 0x000fe40003f04270 */
[----:B------:R-:W-:-:S11]  /*69e0*/  ISETP.NE.AND P2, PT, R21, R20, PT ;  /* 0x000000141500720c */ /* 0x000fd60003f45270 */
[----:B------:R-:W-:Y:S05]  /*69f0*/  @P0 BRA `(.L_x_201) ;  /* 0x0000000000ac0947 */ /* 0x000fea0003800000 */
[----:B------:R-:W1:Y:S01]  /*6a00*/  LDC.64 R16, c[0x0][0x380] ;  /* 0x0000e000ff107b82 */ /* 0x000e620000000a00 */
[----:B------:R-:W-:-:S04]  /*6a10*/  IMAD.IADD R23, R18, 0x1, R23 ;  /* 0x0000000112177824 */ /* 0x000fc800078e0217 */
[----:B-1----:R-:W-:-:S06]  /*6a20*/  IMAD.WIDE R16, R23, 0x4, R16 ;  /* 0x0000000417107825 */ /* 0x002fcc00078e0210 */
[----:B------:R-:W2:Y:S01]  /*6a30*/  LDG.E R17, desc[UR8][R16.64] ;  /* 0x0000000810117981 */ /* 0x000ea2000c1e1900 */
[----:B------:R-:W-:Y:S01]  /*6a40*/  BSSY.RECONVERGENT B1, `(.L_x_202) ;  /* 0x0000025000017945 */ /* 0x000fe20003800200 */
[----:B------:R-:W-:Y:S01]  /*6a50*/  IMAD.MOV.U32 R25, RZ, RZ, RZ ;  /* 0x000000ffff197224 */ /* 0x000fe200078e00ff */
[----:B--2---:R-:W-:-:S13]  /*6a60*/  ISETP.GE.AND P0, PT, R17, R10, PT ;  /* 0x0000000a1100720c */ /* 0x004fda0003f06270 */
[----:B------:R-:W-:Y:S05]  /*6a70*/  @!P0 BRA `(.L_x_203) ;  /* 0x0000000000848947 */ /* 0x000fea0003800000 */
[----:B------:R-:W1:Y:S02]  /*6a80*/  LDS R16, [R15] ;  /* 0x000000000f107984 */ /* 0x000e640000000800 */
[----:B-1----:R-:W-:-:S13]  /*6a90*/  ISETP.GT.AND P0, PT, R17, R16, PT ;  /* 0x000000101100720c */ /* 0x002fda0003f04270 */
[----:B------:R-:W-:Y:S05]  /*6aa0*/  @P0 BRA `(.L_x_203) ;  /* 0x0000000000780947 */ /* 0x000fea0003800000 */
[----:B------:R-:W-:Y:S01]  /*6ab0*/  ISETP.NE.AND P0, PT, R17, R16, PT ;  /* 0x000000101100720c */ /* 0x000fe20003f05270 */
[----:B------:R-:W-:-:S03]  /*6ac0*/  IMAD.MOV.U32 R25, RZ, RZ, 0x1 ;  /* 0x00000001ff197424 */ /* 0x000fc600078e00ff */
[----:B------:R-:W-:-:S13]  /*6ad0*/  ISETP.EQ.OR P0, PT, R17, R10, !P0 ;  /* 0x0000000a1100720c */ /* 0x000fda0004702670 */
[----:B------:R-:W-:Y:S05]  /*6ae0*/  @P0 BRA `(.L_x_203) ;  /* 0x0000000000680947 */ /* 0x000fea0003800000 */
[----:B------:R-:W1:Y:S01]  /*6af0*/  S2R R25, SR_CgaCtaId ;  /* 0x0000000000197919 */ /* 0x000e620000008800 */
[----:B------:R-:W-:Y:S01]  /*6b00*/  MOV R16, 0x400 ;  /* 0x0000040000107802 */ /* 0x000fe20000000f00 */
[----:B------:R-:W-:-:S04]  /*6b10*/  VIADD R23, R6, 0xffffffff ;  /* 0xffffffff06177836 */ /* 0x000fc80000000000 */
[----:B------:R-:W-:Y:S02]  /*6b20*/  VIADD R22, R16, 0x8 ;  /* 0x0000000810167836 */ /* 0x000fe40000000000 */
[----:B------:R-:W-:-:S03]  /*6b30*/  IMAD.MOV.U32 R16, RZ, RZ, 0x1 ;  /* 0x00000001ff107424 */ /* 0x000fc600078e00ff */
[----:B-1----:R-:W-:-:S07]  /*6b40*/  LEA R27, R25, R22, 0x18 ;  /* 0x00000016191b7211 */ /* 0x002fce00078ec0ff */
.L_x_206:
[----:B------:R-:W-:Y:S01]  /*6b50*/  IMAD.IADD R22, R23, 0x1, R16 ;  /* 0x0000000117167824 */ /* 0x000fe200078e0210 */
[----:B------:R-:W-:Y:S04]  /*6b60*/  BSSY.RELIABLE B2, `(.L_x_204) ;  /* 0x000000f000027945 */ /* 0x000fe80003800100 */
[----:B------:R-:W-:-:S04]  /*6b70*/  LEA.HI R22, R22, R22, RZ, 0x1 ;  /* 0x0000001616167211 */ /* 0x000fc800078f08ff */
[----:B------:R-:W-:-:S05]  /*6b80*/  SHF.R.S32.HI R24, RZ, 0x1, R22 ;  /* 0x00000001ff187819 */ /* 0x000fca0000011416 */
[----:B------:R-:W-:-:S06]  /*6b90*/  IMAD R22, R24, 0x4, R27 ;  /* 0x0000000418167824 */ /* 0x000fcc00078e021b */
[----:B------:R-:W1:Y:S02]  /*6ba0*/  LDS R22, [R22] ;  /* 0x0000000016167984 */ /* 0x000e640000000800 */
[----:B-1----:R-:W-:-:S13]  /*6bb0*/  ISETP.GE.AND P0, PT, R22, R17, PT ;  /* 0x000000111600720c */ /* 0x002fda0003f06270 */
        /* <DEDUP_REMOVED lines=9> */
.L_x_205:
[----:B------:R-:W-:Y:S05]  /*6c50*/  BSYNC.RELIABLE B2 ;  /* 0x0000000000027941 */ /* 0x000fea0003800100 */
.L_x_204:
[----:B------:R-:W-:-:S13]  /*6c60*/  ISETP.GT.AND P0, PT, R16, R23, PT ;  /* 0x000000171000720c */ /* 0x000fda0003f04270 */
[----:B------:R-:W-:Y:S05]  /*6c70*/  @!P0 BRA `(.L_x_206) ;  /* 0xfffffffc00b48947 */ /* 0x000fea000383ffff */
[----:B------:R-:W-:-:S07]  /*6c80*/  IMAD.MOV.U32 R25, RZ, RZ, RZ ;  /* 0x000000ffff197224 */ /* 0x000fce00078e00ff */
.L_x_203:
[----:B------:R-:W-:Y:S05]  /*6c90*/  BSYNC.RECONVERGENT B1 ;  /* 0x0000000000017941 */ /* 0x000fea0003800200 */
.L_x_202:
[----:B------:R-:W-:-:S07]  /*6ca0*/  IMAD.IADD R2, R25, 0x1, R2 ;  /* 0x0000000119027824 */ /* 0x000fce00078e0202 */
.L_x_201:
[----:B------:R-:W-:Y:S05]  /*6cb0*/  BSYNC.RECONVERGENT B0 ;  /* 0x0000000000007941 */ /* 0x000fea0003800200 */
.L_x_200:
[----:B------:R-:W-:Y:S05]  /*6cc0*/  WARPSYNC.ALL ;  /* 0x0000000000007948 */ /* 0x000fea0003800000 */
[----:B------:R-:W-:Y:S05]  /*6cd0*/  @P2 BRA `(.L_x_207) ;  /* 0xfffffffc00302947 */ /* 0x000fea000383ffff */
[----:B------:R-:W-:Y:S05]  /*6ce0*/  BRA `(.L_x_198) ;  /* 0x0000000800447947 */ /* 0x000fea0003800000 */
.L_x_199:
[C---:B------:R-:W-:Y:S01]  /*6cf0*/  ISETP.GE.U32.AND P0, PT, R20.reuse, 0x4, PT ;  /* 0x000000041400780c */ /* 0x040fe20003f06070 */
[----:B------:R-:W-:Y:S01]  /*6d00*/  IMAD.MOV.U32 R22, RZ, RZ, RZ ;  /* 0x000000ffff167224 */ /* 0x000fe200078e00ff */
[----:B------:R-:W-:-:S11]  /*6d10*/  LOP3.LUT R21, R20, 0x3, RZ, 0xc0, !PT ;  /* 0x0000000314157812 */ /* 0x000fd600078ec0ff */
[----:B------:R-:W-:Y:S05]  /*6d20*/  @!P0 BRA `(.L_x_208) ;  /* 0x0000000400308947 */ /* 0x000fea0003800000 */
[----:B------:R-:W-:Y:S01]  /*6d30*/  LOP3.LUT R22, R20, 0x7ffffffc, RZ, 0xc0, !PT ;  /* 0x7ffffffc14167812 */ /* 0x000fe200078ec0ff */
[----:B------:R-:W-:-:S07]  /*6d40*/  IMAD.MOV.U32 R20, RZ, RZ, RZ ;  /* 0x000000ffff147224 */ /* 0x000fce00078e00ff */
.L_x_225:
[----:B------:R-:W1:Y:S01]  /*6d50*/  LDC.64 R16, c[0x0][0x380] ;  /* 0x0000e000ff107b82 */ /* 0x000e620000000a00 */
[C---:B------:R-:W-:Y:S01]  /*6d60*/  IMAD R23, R20.reuse, 0x100, R3 ;  /* 0x0000010014177824 */ /* 0x040fe200078e0203 */
[----:B------:R-:W-:Y:S01]  /*6d70*/  BSSY.RECONVERGENT B0, `(.L_x_209) ;  /* 0x0000013000007945 */ /* 0x000fe20003800200 */
[----:B------:R-:W-:Y:S02]  /*6d80*/  VIADD R20, R20, 0x4 ;  /* 0x0000000414147836 */ /* 0x000fe40000000000 */
[----:B------:R-:W-:Y:S01]  /*6d90*/  IMAD.IADD R25, R18, 0x1, R23 ;  /* 0x0000000112197824 */ /* 0x000fe200078e0217 */
[----:B------:R-:W-:Y:S02]  /*6da0*/  ISETP.GT.AND P0, PT, R23, R19, PT ;  /* 0x000000131700720c */ /* 0x000fe40003f04270 */
[----:B------:R-:W-:Y:S01]  /*6db0*/  ISETP.NE.AND P2, PT, R20, R22, PT ;  /* 0x000000161400720c */ /* 0x000fe20003f45270 */
[----:B-1----:R-:W-:-:S10]  /*6dc0*/  IMAD.WIDE R16, R25, 0x4, R16 ;  /* 0x0000000419107825 */ /* 0x002fd400078e0210 */
[----:B------:R-:W-:Y:S05]  /*6dd0*/  @P0 BRA `(.L_x_210) ;  /* 0x0000000000300947 */ /* 0x000fea0003800000 */
[----:B------:R-:W2:Y:S01]  /*6de0*/  LDG.E R27, desc[UR8][R16.64] ;  /* 0x00000008101b7981 */ /* 0x000ea2000c1e1900 */
[----:B------:R-:W-:Y:S01]  /*6df0*/  BSSY.RECONVERGENT B1, `(.L_x_211) ;  /* 0x0000009000017945 */ /* 0x000fe20003800200 */
[----:B------:R-:W-:Y:S01]  /*6e00*/  IMAD.MOV.U32 R25, RZ, RZ, RZ ;  /* 0x000000ffff197224 */ /* 0x000fe200078e00ff */
[----:B--2---:R-:W-:-:S13]  /*6e10*/  ISETP.GE.AND P0, PT, R27, R10, PT ;  /* 0x0000000a1b00720c */ /* 0x004fda0003f06270 */
[----:B------:R-:W-:Y:S05]  /*6e20*/  @!P0 BRA `(.L_x_212) ;  /* 0x0000000000148947 */ /* 0x000fea0003800000 */
[----:B------:R-:W1:Y:S02]  /*6e30*/  LDS R24, [R15] ;  /* 0x000000000f187984 */ /* 0x000e640000000800 */
[----:B-1----:R-:W-:-:S13]  /*6e40*/  ISETP.GT.AND P3, PT, R27, R24, PT ;  /* 0x000000181b00720c */ /* 0x002fda0003f64270 */
[----:B------:R-:W-:-:S04]  /*6e50*/  @!P3 ISETP.NE.AND P0, PT, R27, R24, PT ;  /* 0x000000181b00b20c */ /* 0x000fc80003f05270 */
[----:B------:R-:W-:-:S04]  /*6e60*/  @!P3 ISETP.EQ.OR P0, PT, R27, R10, !P0 ;  /* 0x0000000a1b00b20c */ /* 0x000fc80004702670 */
[----:B------:R-:W-:-:S09]  /*6e70*/  @!P3 SEL R25, RZ, 0x1, !P0 ;  /* 0x00000001ff19b807 */ /* 0x000fd20004000000 */
.L_x_212:
[----:B------:R-:W-:Y:S05]  /*6e80*/  BSYNC.RECONVERGENT B1 ;  /* 0x0000000000017941 */ /* 0x000fea0003800200 */
.L_x_211:
[----:B------:R-:W-:-:S07]  /*6e90*/  IMAD.IADD R2, R25, 0x1, R2 ;  /* 0x0000000119027824 */ /* 0x000fce00078e0202 */
.L_x_210:
[----:B------:R-:W-:Y:S05]  /*6ea0*/  BSYNC.RECONVERGENT B0 ;  /* 0x0000000000007941 */ /* 0x000fea0003800200 */
.L_x_209:
[----:B------:R-:W-:Y:S01]  /*6eb0*/  VIADD R24, R23, 0x100 ;  /* 0x0000010017187836 */ /* 0x000fe20000000000 */
[----:B------:R-:W-:Y:S04]  /*6ec0*/  BSSY.RECONVERGENT B0, `(.L_x_213) ;  /* 0x000000f000007945 */ /* 0x000fe80003800200 */
[----:B------:R-:W-:-:S13]  /*6ed0*/  ISETP.GT.AND P0, PT, R24, R19, PT ;  /* 0x000000131800720c */ /* 0x000fda0003f04270 */
        /* <DEDUP_REMOVED lines=11> */
.L_x_216:
[----:B------:R-:W-:Y:S05]  /*6f90*/  BSYNC.RECONVERGENT B1 ;  /* 0x0000000000017941 */ /* 0x000fea0003800200 */
.L_x_215:
[----:B------:R-:W-:-:S07]  /*6fa0*/  IMAD.IADD R2, R25, 0x1, R2 ;  /* 0x0000000119027824 */ /* 0x000fce00078e0202 */
.L_x_214:
[----:B------:R-:W-:Y:S05]  /*6fb0*/  BSYNC.RECONVERGENT B0 ;  /* 0x0000000000007941 */ /* 0x000fea0003800200 */
.L_x_213:
        /* <DEDUP_REMOVED lines=14> */
.L_x_220:
[----:B------:R-:W-:Y:S05]  /*70a0*/  BSYNC.RECONVERGENT B1 ;  /* 0x0000000000017941 */ /* 0x000fea0003800200 */
.L_x_219:
[----:B------:R-:W-:-:S07]  /*70b0*/  IMAD.IADD R2, R25, 0x1, R2 ;  /* 0x0000000119027824 */ /* 0x000fce00078e0202 */
.L_x_218:
[----:B------:R-:W-:Y:S05]  /*70c0*/  BSYNC.RECONVERGENT B0 ;  /* 0x0000000000007941 */ /* 0x000fea0003800200 */
.L_x_217:
        /* <DEDUP_REMOVED lines=14> */
.L_x_224:
[----:B------:R-:W-:Y:S05]  /*71b0*/  BSYNC.RECONVERGENT B1 ;  /* 0x0000000000017941 */ /* 0x000fea0003800200 */
.L_x_223:
[----:B------:R-:W-:-:S07]  /*71c0*/  IMAD.IADD R2, R23, 0x1, R2 ;  /* 0x0000000117027824 */ /* 0x000fce00078e0202 */
.L_x_222:
[----:B------:R-:W-:Y:S05]  /*71d0*/  BSYNC.RECONVERGENT B0 ;  /* 0x0000000000007941 */ /* 0x000fea0003800200 */
.L_x_221:
[----:B------:R-:W-:Y:S05]  /*71e0*/  @P2 BRA `(.L_x_225) ;  /* 0xfffffff800d82947 */ /* 0x000fea000383ffff */
.L_x_208:
[----:B------:R-:W-:-:S13]  /*71f0*/  ISETP.NE.AND P0, PT, R21, RZ, PT ;  /* 0x000000ff1500720c */ /* 0x000fda0003f05270 */
[----:B------:R-:W-:Y:S05]  /*7200*/  @!P0 BRA `(.L_x_198) ;  /* 0x0000000000fc8947 */ /* 0x000fea0003800000 */
[----:B------:R-:W1:Y:S01]  /*7210*/  LDC.64 R16, c[0x0][0x380] ;  /* 0x0000e000ff107b82 */ /* 0x000e620000000a00 */
[----:B------:R-:W-:Y:S01]  /*7220*/  IMAD R22, R22, 0x100, R3 ;  /* 0x0000010016167824 */ /* 0x000fe200078e0203 */
[----:B------:R-:W-:Y:S03]  /*7230*/  BSSY.RECONVERGENT B0, `(.L_x_226) ;  /* 0x0000013000007945 */ /* 0x000fe60003800200 */
[----:B------:R-:W-:Y:S01]  /*7240*/  IMAD.IADD R23, R18, 0x1, R22 ;  /* 0x0000000112177824 */ /* 0x000fe200078e0216 */
[----:B------:R-:W-:-:S03]  /*7250*/  ISETP.GT.AND P0, PT, R22, R19, PT ;  /* 0x000000131600720c */ /* 0x000fc60003f04270 */
        /* <DEDUP_REMOVED lines=11> */
[----:B------:R-:W-:-:S12]  /*7310*/  IMAD.MOV.U32 R23, RZ, RZ, 0x1 ;  /* 0x00000001ff177424 */ /* 0x000fd800078e00ff */
[----:B------:R-:W-:-:S04]  /*7320*/  @P0 ISETP.NE.AND P2, PT, R25, R18, PT ;  /* 0x000000121900020c */ /* 0x000fc80003f45270 */
[----:B------:R-:W-:-:S09]  /*7330*/  @P0 SEL R23, RZ, 0x1, P2 ;  /* 0x00000001ff170807 */ /* 0x000fd20001000000 */
.L_x_229:
[----:B------:R-:W-:Y:S05]  /*7340*/  BSYNC.RECONVERGENT B1 ;  /* 0x0000000000017941 */ /* 0x000fea0003800200 */
.L_x_228:
[----:B------:R-:W-:-:S07]  /*7350*/  IMAD.IADD R2, R23, 0x1, R2 ;  /* 0x0000000117027824 */ /* 0x000fce00078e0202 */
.L_x_227:
[----:B------:R-:W-:Y:S05]  /*7360*/  BSYNC.RECONVERGENT B0 ;  /* 0x0000000000007941 */ /* 0x000fea0003800200 */
.L_x_226:
[----:B------:R-:W-:-:S13]  /*7370*/  ISETP.NE.AND P0, PT, R21, 0x1, PT ;  /* 0x000000011500780c */ /* 0x000fda0003f05270 */
[----:B------:R-:W-:Y:S05]  /*7380*/  @!P0 BRA `(.L_x_198) ;  /* 0x00000000009c8947 */ /* 0x000fea0003800000 */
        /* <DEDUP_REMOVED lines=16> */
.L_x_233:
[----:B------:R-:W-:Y:S05]  /*7490*/  BSYNC.RECONVERGENT B1 ;  /* 0x0000000000017941 */ /* 0x000fea0003800200 */
.L_x_232:
[----:B------:R-:W-:-:S07]  /*74a0*/  IMAD.IADD R2, R23, 0x1, R2 ;  /* 0x0000000117027824 */ /* 0x000fce00078e0202 */
.L_x_231:
[----:B------:R-:W-:Y:S05]  /*74b0*/  BSYNC.RECONVERGENT B0 ;  /* 0x0000000000007941 */ /* 0x000fea0003800200 */
.L_x_230:
[----:B------:R-:W-:Y:S01]  /*74c0*/  VIADD R22, R22, 0x200 ;  /* 0x0000020016167836 */ /* 0x000fe20000000000 */
[----:B------:R-:W-:Y:S04]  /*74d0*/  BSSY.RECONVERGENT B0, `(.L_x_198) ;  /* 0x0000012000007945 */ /* 0x000fe80003800200 */
[----:B------:R-:W-:-:S04]  /*74e0*/  ISETP.GT.AND P0, PT, R22, R19, PT ;  /* 0x000000131600720c */ /* 0x000fc80003f04270 */
[----:B------:R-:W-:-:S13]  /*74f0*/  ISETP.EQ.OR P0, PT, R21, 0x2, P0 ;  /* 0x000000021500780c */ /* 0x000fda0000702670 */
        /* <DEDUP_REMOVED lines=13> */
.L_x_236:
[----:B------:R-:W-:Y:S05]  /*75d0*/  BSYNC.RECONVERGENT B1 ;  /* 0x0000000000017941 */ /* 0x000fea0003800200 */
.L_x_235:
[----:B------:R-:W-:-:S07]  /*75e0*/  IMAD.IADD R2, R19, 0x1, R2 ;  /* 0x0000000113027824 */ /* 0x000fce00078e0202 */
.L_x_234:
[----:B------:R-:W-:Y:S05]  /*75f0*/  BSYNC.RECONVERGENT B0 ;  /* 0x0000000000007941 */ /* 0x000fea0003800200 */
.L_x_198:
[----:B------:R-:W-:Y:S05]  /*7600*/  @P1 BRA `(.L_x_237) ;  /* 0xffffffe800481947 */ /* 0x000fea000383ffff */
.L_x_187:
[----:B------:R-:W-:Y:S01]  /*7610*/  VIADD R8, R0, 0x1 ;  /* 0x0000000100087836 */ /* 0x000fe20000000000 */
[----:B------:R-:W-:Y:S01]  /*7620*/  BAR.SYNC.DEFER_BLOCKING 0x0 ;  /* 0x0000000000007b1d */ /* 0x000fe20000010000 */
[----:B------:R-:W-:-:S03]  /*7630*/  VIADD R4, R4, 0x1 ;  /* 0x0000000104047836 */ /* 0x000fc60000000000 */
[----:B------:R-:W-:-:S05]  /*7640*/  I2FP.F32.U32 R8, R8 ;  /* 0x0000000800087245 */ /* 0x000fca0000201000 */
[----:B------:R-:W-:-:S04]  /*7650*/  FMUL R8, R8, 0.00390625 ;  /* 0x3b80000008087820 */ /* 0x000fc80000400000 */
[----:B------:R-:W1:Y:S02]  /*7660*/  F2I.CEIL.NTZ R9, R8 ;  /* 0x0000000800097305 */ /* 0x000e64000020b100 */
[----:B-1----:R-:W-:-:S13]  /*7670*/  ISETP.NE.AND P0, PT, R4, R9, PT ;  /* 0x000000090400720c */ /* 0x002fda0003f05270 */
[----:B------:R-:W-:Y:S05]  /*7680*/  @P0 BRA `(.L_x_238) ;  /* 0xffffffc800a80947 */ /* 0x000fea000383ffff */
.L_x_5:
[----:B------:R-:W4:Y:S01]  /*7690*/  S2R R0, SR_LANEID ;  /* 0x0000000000007919 */ /* 0x000f220000000000 */
[----:B------:R-:W5:Y:S08]  /*76a0*/  REDUX.SUM UR7, R2 ;  /* 0x00000000020773c4 */ /* 0x000f70000000c000 */
[----:B0-----:R-:W0:Y:S01]  /*76b0*/  LDC.64 R4, c[0x0][0x3a8] ;  /* 0x0000ea00ff047b82 */ /* 0x001e220000000a00 */
[----:B------:R-:W-:-:S02]  /*76c0*/  VOTEU.ANY UR5, UPT, PT ;  /* 0x0000000000057886 */ /* 0x000fc400038e0100 */
[----:B------:R-:W-:Y:S01]  /*76d0*/  UFLO.U32 UR5, UR5 ;  /* 0x00000005000572bd */ /* 0x000fe200080e0000 */
[----:B-----5:R-:W-:-:S05]  /*76e0*/  IMAD.U32 R3, RZ, RZ, UR7 ;  /* 0x00000007ff037e24 */ /* 0x020fca000f8e00ff */
[----:B----4-:R-:W-:-:S13]  /*76f0*/  ISETP.EQ.U32.AND P0, PT, R0, UR5, PT ;  /* 0x0000000500007c0c */ /* 0x010fda000bf02070 */
[----:B0-----:R-:W-:Y:S01]  /*7700*/  @P0 REDG.E.ADD.STRONG.GPU desc[UR8][R4.64], R3 ;  /* 0x000000030400098e */ /* 0x001fe2000c12e108 */
[----:B------:R-:W-:Y:S05]  /*7710*/  EXIT ;  /* 0x000000000000794d */ /* 0x000fea0003800000 */
.L_x_239:
[----:B------:R-:W-:-:S00]  /*7720*/  BRA `(.L_x_239) ;  /* 0xfffffffc00fc7947 */ /* 0x000fc0000383ffff */
[----:B------:R-:W-:-:S00]  /*7730*/  NOP ;  /* 0x0000000000007918 */ /* 0x000fc00000000000 */
        /* <DEDUP_REMOVED lines=12> */
.L_x_240:


//--------------------- .nv.shared._Z13Find_TrianglePiS_S_iiiiS_ --------------------------
	.section	.nv.shared._Z13Find_TrianglePiS_S_iiiiS_,"aw",@nobits
	.sectionflags	@""
	.align	4
.nv.shared._Z13Find_TrianglePiS_S_iiiiS_:
	.zero		2056


//--------------------- .nv.shared.reserved.0     --------------------------
	.section	.nv.shared.reserved.0,"aw",@nobits
	.weak		__nv_reservedSMEM_offset_0_alias
	.size		__nv_reservedSMEM_offset_0_alias, 0, 64
	.other		__nv_reservedSMEM_offset_0_alias,@"STO_CUDA_RESERVED_SHARED STV_DEFAULT"
__nv_reservedSMEM_offset_0_alias:
	.zero		0
	.zero		64


//--------------------- .nv.constant0._Z13Find_TrianglePiS_S_iiiiS_ --------------------------
	.section	.nv.constant0._Z13Find_TrianglePiS_S_iiiiS_,"a",@progbits
	.sectionflags	@""
	.align	4
.nv.constant0._Z13Find_TrianglePiS_S_iiiiS_:
	.zero		944


//--------------------- SYMBOLS --------------------------

	.type		.nv.reservedSmem.offset0,@object
	.size		.nv.reservedSmem.offset0,0x4
	.type		.nv.reservedSmem.cap,@object
	.size		.nv.reservedSmem.cap,0x4
